//
// Generated by NVIDIA NVVM Compiler
//
// Compiler Build ID: CL-36424714
// Cuda compilation tools, release 13.0, V13.0.88
// Based on NVVM 20.0.0
//

.version 9.0
.target sm_100
.address_size 64

	// .globl	encode
.global .align 4 .b8 precalc_xorwow_matrix[102400];
.global .align 4 .b8 precalc_xorwow_offset_matrix[102400];
.global .align 4 .b8 mrg32k3aM1[2304];
.global .align 4 .b8 mrg32k3aM2[2304];
.global .align 4 .b8 mrg32k3aM1SubSeq[2016];
.global .align 4 .b8 mrg32k3aM2SubSeq[2016];
.global .align 4 .b8 mrg32k3aM1Seq[2304];
.global .align 4 .b8 mrg32k3aM2Seq[2304];
.const .align 8 .b8 __cr_lgamma_table[72];

.visible .entry encode(
	.param .u64 .ptr .align 1 encode_param_0,
	.param .u64 .ptr .align 1 encode_param_1,
	.param .u64 .ptr .align 1 encode_param_2,
	.param .u32 encode_param_3,
	.param .u32 encode_param_4,
	.param .u32 encode_param_5,
	.param .u32 encode_param_6,
	.param .u32 encode_param_7,
	.param .u32 encode_param_8,
	.param .u32 encode_param_9,
	.param .u32 encode_param_10
)
{
	.reg .pred 	%p<41>;
	.reg .b32 	%r<194>;
	.reg .b64 	%rd<33>;

	ld.param.u64 	%rd4, [encode_param_0];
	ld.param.u64 	%rd5, [encode_param_1];
	ld.param.u64 	%rd6, [encode_param_2];
	ld.param.u32 	%r48, [encode_param_3];
	ld.param.u32 	%r42, [encode_param_4];
	ld.param.u32 	%r49, [encode_param_5];
	ld.param.u32 	%r43, [encode_param_6];
	ld.param.u32 	%r44, [encode_param_7];
	ld.param.u32 	%r45, [encode_param_8];
	ld.param.u32 	%r46, [encode_param_9];
	ld.param.u32 	%r47, [encode_param_10];
	cvta.to.global.u64 	%rd1, %rd6;
	cvta.to.global.u64 	%rd2, %rd5;
	cvta.to.global.u64 	%rd7, %rd4;
	mov.u32 	%r50, %ctaid.x;
	mov.u32 	%r51, %ntid.x;
	mov.u32 	%r52, %tid.x;
	mad.lo.s32 	%r1, %r50, %r51, %r52;
	mov.u32 	%r53, %nctaid.x;
	mul.lo.s32 	%r2, %r51, %r53;
	mul.lo.s32 	%r54, %r44, %r43;
	sub.s32 	%r55, %r42, %r44;
	sub.s32 	%r56, %r49, %r45;
	add.s32 	%r3, %r56, %r55;
	mad.lo.s32 	%r57, %r54, %r45, %r3;
	add.s32 	%r4, %r57, %r47;
	add.s32 	%r5, %r55, 1;
	mad.lo.s32 	%r58, %r55, %r56, %r55;
	add.s32 	%r59, %r56, %r58;
	add.s32 	%r6, %r59, 1;
	setp.ne.s32 	%p1, %r46, 0;
	selp.u32 	%r60, 1, 0, %p1;
	shl.b32 	%r61, %r4, %r60;
	add.s32 	%r62, %r61, -1;
	shr.s32 	%r63, %r62, 31;
	shr.u32 	%r64, %r63, 27;
	add.s32 	%r65, %r62, %r64;
	shr.s32 	%r66, %r65, 5;
	add.s32 	%r7, %r66, 1;
	mul.wide.s32 	%rd8, %r48, 4;
	add.s64 	%rd9, %rd7, %rd8;
	ld.global.u32 	%r8, [%rd9];
	cvt.u64.u32 	%rd3, %r8;
	ld.global.u32 	%r67, [%rd9+4];
	sub.s32 	%r9, %r67, %r8;
	setp.lt.s32 	%p2, %r9, 1;
	@%p2 bra 	$L__BB0_21;
	mul.lo.s32 	%r10, %r43, %r42;
	add.s32 	%r11, %r3, %r47;
	setp.ne.s32 	%p3, %r46, 0;
	@%p3 bra 	$L__BB0_9;
	mov.b32 	%r189, 0;
$L__BB0_3:
	setp.lt.s32 	%p31, %r1, %r6;
	cvt.u64.u32 	%rd27, %r189;
	add.s64 	%rd28, %rd27, %rd3;
	shl.b64 	%rd29, %rd28, 2;
	add.s64 	%rd30, %rd2, %rd29;
	ld.global.u32 	%r168, [%rd30];
	div.u32 	%r13, %r168, %r10;
	mul.lo.s32 	%r169, %r13, %r10;
	sub.s32 	%r14, %r168, %r169;
	div.u32 	%r15, %r14, %r43;
	@%p31 bra 	$L__BB0_5;
$L__BB0_4:
	add.s32 	%r189, %r189, 1;
	setp.eq.s32 	%p40, %r189, %r9;
	@%p40 bra 	$L__BB0_21;
	bra.uni 	$L__BB0_3;
$L__BB0_5:
	rem.u32 	%r170, %r14, %r43;
	add.s32 	%r17, %r11, %r170;
	mov.u32 	%r190, %r1;
$L__BB0_6:
	div.s32 	%r171, %r190, %r5;
	mul.lo.s32 	%r172, %r171, %r5;
	sub.s32 	%r20, %r190, %r172;
	setp.lt.s32 	%p32, %r13, %r171;
	add.s32 	%r173, %r171, %r45;
	setp.ge.s32 	%p33, %r13, %r173;
	setp.lt.s32 	%p34, %r15, %r20;
	or.pred  	%p35, %p32, %p34;
	or.pred  	%p36, %p35, %p33;
	add.s32 	%r174, %r20, %r44;
	setp.ge.s32 	%p37, %r15, %r174;
	or.pred  	%p38, %p36, %p37;
	@%p38 bra 	$L__BB0_8;
	sub.s32 	%r175, %r13, %r171;
	sub.s32 	%r176, %r15, %r20;
	mad.lo.s32 	%r177, %r175, %r44, %r176;
	mad.lo.s32 	%r178, %r177, %r43, %r17;
	shr.s32 	%r179, %r178, 31;
	shr.u32 	%r180, %r179, 27;
	add.s32 	%r181, %r178, %r180;
	shr.s32 	%r182, %r181, 5;
	and.b32  	%r183, %r178, 31;
	mov.b32 	%r184, 1;
	shl.b32 	%r185, %r184, %r183;
	mad.lo.s32 	%r186, %r190, %r7, %r182;
	mul.wide.s32 	%rd31, %r186, 4;
	add.s64 	%rd32, %rd1, %rd31;
	ld.global.u32 	%r187, [%rd32];
	or.b32  	%r188, %r187, %r185;
	st.global.u32 	[%rd32], %r188;
$L__BB0_8:
	add.s32 	%r190, %r190, %r2;
	setp.lt.s32 	%p39, %r190, %r6;
	@%p39 bra 	$L__BB0_6;
	bra.uni 	$L__BB0_4;
$L__BB0_9:
	add.s32 	%r22, %r1, %r2;
	max.s32 	%r69, %r6, %r22;
	setp.lt.s32 	%p4, %r22, %r6;
	selp.u32 	%r23, 1, 0, %p4;
	add.s32 	%r70, %r22, %r23;
	sub.s32 	%r24, %r69, %r70;
	mov.b32 	%r191, 0;
	div.u32 	%r74, %r24, %r2;
	add.s32 	%r30, %r74, %r23;
$L__BB0_10:
	setp.ge.s32 	%p5, %r1, %r6;
	cvt.u64.u32 	%rd10, %r191;
	add.s64 	%rd12, %rd10, %rd3;
	shl.b64 	%rd13, %rd12, 2;
	add.s64 	%rd14, %rd2, %rd13;
	ld.global.u32 	%r71, [%rd14];
	div.u32 	%r26, %r71, %r10;
	mul.lo.s32 	%r72, %r26, %r10;
	sub.s32 	%r27, %r71, %r72;
	div.u32 	%r28, %r27, %r43;
	@%p5 bra 	$L__BB0_20;
	rem.u32 	%r73, %r27, %r43;
	add.s32 	%r29, %r11, %r73;
	and.b32  	%r75, %r30, 1;
	setp.eq.b32 	%p6, %r75, 1;
	mov.u32 	%r193, %r1;
	@%p6 bra 	$L__BB0_14;
	div.s32 	%r76, %r1, %r5;
	mul.lo.s32 	%r77, %r76, %r5;
	sub.s32 	%r32, %r1, %r77;
	setp.lt.s32 	%p7, %r26, %r76;
	add.s32 	%r78, %r76, %r45;
	setp.ge.s32 	%p8, %r26, %r78;
	setp.lt.s32 	%p9, %r28, %r32;
	or.pred  	%p10, %p7, %p9;
	or.pred  	%p11, %p10, %p8;
	add.s32 	%r79, %r32, %r44;
	setp.ge.s32 	%p12, %r28, %r79;
	or.pred  	%p13, %p11, %p12;
	mov.u32 	%r193, %r22;
	@%p13 bra 	$L__BB0_14;
	sub.s32 	%r80, %r26, %r76;
	sub.s32 	%r81, %r28, %r32;
	mad.lo.s32 	%r82, %r80, %r44, %r81;
	mad.lo.s32 	%r83, %r82, %r43, %r29;
	shr.s32 	%r84, %r83, 31;
	shr.u32 	%r85, %r84, 27;
	add.s32 	%r86, %r83, %r85;
	shr.s32 	%r87, %r86, 5;
	and.b32  	%r88, %r83, 31;
	mov.b32 	%r89, 1;
	shl.b32 	%r90, %r89, %r88;
	mul.lo.s32 	%r91, %r1, %r7;
	add.s32 	%r92, %r87, %r91;
	mul.wide.s32 	%rd15, %r92, 4;
	add.s64 	%rd16, %rd1, %rd15;
	ld.global.u32 	%r93, [%rd16];
	or.b32  	%r94, %r93, %r90;
	st.global.u32 	[%rd16], %r94;
	add.s32 	%r95, %r83, %r4;
	shr.s32 	%r96, %r95, 31;
	shr.u32 	%r97, %r96, 27;
	add.s32 	%r98, %r95, %r97;
	shr.s32 	%r99, %r98, 5;
	and.b32  	%r100, %r95, 31;
	shl.b32 	%r101, %r89, %r100;
	not.b32 	%r102, %r101;
	add.s32 	%r103, %r99, %r91;
	mul.wide.s32 	%rd17, %r103, 4;
	add.s64 	%rd18, %rd1, %rd17;
	ld.global.u32 	%r104, [%rd18];
	and.b32  	%r105, %r104, %r102;
	st.global.u32 	[%rd18], %r105;
$L__BB0_14:
	setp.eq.s32 	%p14, %r30, 0;
	@%p14 bra 	$L__BB0_20;
$L__BB0_15:
	div.s32 	%r106, %r193, %r5;
	mul.lo.s32 	%r107, %r106, %r5;
	sub.s32 	%r36, %r193, %r107;
	setp.lt.s32 	%p15, %r26, %r106;
	add.s32 	%r108, %r106, %r45;
	setp.ge.s32 	%p16, %r26, %r108;
	setp.lt.s32 	%p17, %r28, %r36;
	or.pred  	%p18, %p15, %p17;
	or.pred  	%p19, %p18, %p16;
	add.s32 	%r109, %r36, %r44;
	setp.ge.s32 	%p20, %r28, %r109;
	or.pred  	%p21, %p19, %p20;
	@%p21 bra 	$L__BB0_17;
	sub.s32 	%r110, %r26, %r106;
	sub.s32 	%r111, %r28, %r36;
	mad.lo.s32 	%r112, %r110, %r44, %r111;
	mad.lo.s32 	%r113, %r112, %r43, %r29;
	shr.s32 	%r114, %r113, 31;
	shr.u32 	%r115, %r114, 27;
	add.s32 	%r116, %r113, %r115;
	shr.s32 	%r117, %r116, 5;
	and.b32  	%r118, %r113, 31;
	mov.b32 	%r119, 1;
	shl.b32 	%r120, %r119, %r118;
	mul.lo.s32 	%r121, %r193, %r7;
	add.s32 	%r122, %r117, %r121;
	mul.wide.s32 	%rd19, %r122, 4;
	add.s64 	%rd20, %rd1, %rd19;
	ld.global.u32 	%r123, [%rd20];
	or.b32  	%r124, %r123, %r120;
	st.global.u32 	[%rd20], %r124;
	add.s32 	%r125, %r113, %r4;
	shr.s32 	%r126, %r125, 31;
	shr.u32 	%r127, %r126, 27;
	add.s32 	%r128, %r125, %r127;
	shr.s32 	%r129, %r128, 5;
	and.b32  	%r130, %r125, 31;
	shl.b32 	%r131, %r119, %r130;
	not.b32 	%r132, %r131;
	add.s32 	%r133, %r129, %r121;
	mul.wide.s32 	%rd21, %r133, 4;
	add.s64 	%rd22, %rd1, %rd21;
	ld.global.u32 	%r134, [%rd22];
	and.b32  	%r135, %r134, %r132;
	st.global.u32 	[%rd22], %r135;
$L__BB0_17:
	add.s32 	%r37, %r193, %r2;
	div.s32 	%r136, %r37, %r5;
	mul.lo.s32 	%r137, %r136, %r5;
	sub.s32 	%r138, %r37, %r137;
	setp.lt.s32 	%p22, %r26, %r136;
	add.s32 	%r139, %r136, %r45;
	setp.ge.s32 	%p23, %r26, %r139;
	setp.lt.s32 	%p24, %r28, %r138;
	or.pred  	%p25, %p22, %p24;
	or.pred  	%p26, %p25, %p23;
	add.s32 	%r140, %r138, %r44;
	setp.ge.s32 	%p27, %r28, %r140;
	or.pred  	%p28, %p26, %p27;
	@%p28 bra 	$L__BB0_19;
	sub.s32 	%r141, %r26, %r136;
	sub.s32 	%r142, %r28, %r138;
	mad.lo.s32 	%r143, %r141, %r44, %r142;
	mad.lo.s32 	%r144, %r143, %r43, %r29;
	shr.s32 	%r145, %r144, 31;
	shr.u32 	%r146, %r145, 27;
	add.s32 	%r147, %r144, %r146;
	shr.s32 	%r148, %r147, 5;
	and.b32  	%r149, %r144, 31;
	mov.b32 	%r150, 1;
	shl.b32 	%r151, %r150, %r149;
	mul.lo.s32 	%r152, %r37, %r7;
	add.s32 	%r153, %r148, %r152;
	mul.wide.s32 	%rd23, %r153, 4;
	add.s64 	%rd24, %rd1, %rd23;
	ld.global.u32 	%r154, [%rd24];
	or.b32  	%r155, %r154, %r151;
	st.global.u32 	[%rd24], %r155;
	add.s32 	%r156, %r144, %r4;
	shr.s32 	%r157, %r156, 31;
	shr.u32 	%r158, %r157, 27;
	add.s32 	%r159, %r156, %r158;
	shr.s32 	%r160, %r159, 5;
	and.b32  	%r161, %r156, 31;
	shl.b32 	%r162, %r150, %r161;
	not.b32 	%r163, %r162;
	add.s32 	%r164, %r160, %r152;
	mul.wide.s32 	%rd25, %r164, 4;
	add.s64 	%rd26, %rd1, %rd25;
	ld.global.u32 	%r165, [%rd26];
	and.b32  	%r166, %r165, %r163;
	st.global.u32 	[%rd26], %r166;
$L__BB0_19:
	add.s32 	%r193, %r37, %r2;
	setp.lt.s32 	%p29, %r193, %r6;
	@%p29 bra 	$L__BB0_15;
$L__BB0_20:
	add.s32 	%r191, %r191, 1;
	setp.ne.s32 	%p30, %r191, %r9;
	@%p30 bra 	$L__BB0_10;
$L__BB0_21:
	ret;

}
	// .globl	restore
.visible .entry restore(
	.param .u64 .ptr .align 1 restore_param_0,
	.param .u64 .ptr .align 1 restore_param_1,
	.param .u64 .ptr .align 1 restore_param_2,
	.param .u32 restore_param_3,
	.param .u32 restore_param_4,
	.param .u32 restore_param_5,
	.param .u32 restore_param_6,
	.param .u32 restore_param_7,
	.param .u32 restore_param_8,
	.param .u32 restore_param_9,
	.param .u32 restore_param_10
)
{
	.reg .pred 	%p<41>;
	.reg .b32 	%r<195>;
	.reg .b64 	%rd<33>;

	ld.param.u64 	%rd4, [restore_param_0];
	ld.param.u64 	%rd5, [restore_param_1];
	ld.param.u64 	%rd6, [restore_param_2];
	ld.param.u32 	%r48, [restore_param_3];
	ld.param.u32 	%r42, [restore_param_4];
	ld.param.u32 	%r49, [restore_param_5];
	ld.param.u32 	%r43, [restore_param_6];
	ld.param.u32 	%r44, [restore_param_7];
	ld.param.u32 	%r45, [restore_param_8];
	ld.param.u32 	%r46, [restore_param_9];
	ld.param.u32 	%r47, [restore_param_10];
	cvta.to.global.u64 	%rd1, %rd6;
	cvta.to.global.u64 	%rd2, %rd5;
	cvta.to.global.u64 	%rd7, %rd4;
	mov.u32 	%r50, %ctaid.x;
	mov.u32 	%r51, %ntid.x;
	mov.u32 	%r52, %tid.x;
	mad.lo.s32 	%r1, %r50, %r51, %r52;
	mov.u32 	%r53, %nctaid.x;
	mul.lo.s32 	%r2, %r51, %r53;
	mul.lo.s32 	%r54, %r44, %r43;
	sub.s32 	%r55, %r42, %r44;
	sub.s32 	%r56, %r49, %r45;
	add.s32 	%r3, %r56, %r55;
	mad.lo.s32 	%r57, %r54, %r45, %r3;
	add.s32 	%r4, %r57, %r47;
	add.s32 	%r5, %r55, 1;
	mad.lo.s32 	%r58, %r55, %r56, %r55;
	add.s32 	%r59, %r56, %r58;
	add.s32 	%r6, %r59, 1;
	setp.ne.s32 	%p1, %r46, 0;
	selp.u32 	%r60, 1, 0, %p1;
	shl.b32 	%r61, %r4, %r60;
	add.s32 	%r62, %r61, -1;
	shr.s32 	%r63, %r62, 31;
	shr.u32 	%r64, %r63, 27;
	add.s32 	%r65, %r62, %r64;
	shr.s32 	%r66, %r65, 5;
	add.s32 	%r7, %r66, 1;
	mul.wide.s32 	%rd8, %r48, 4;
	add.s64 	%rd9, %rd7, %rd8;
	ld.global.u32 	%r8, [%rd9];
	cvt.u64.u32 	%rd3, %r8;
	ld.global.u32 	%r67, [%rd9+4];
	sub.s32 	%r9, %r67, %r8;
	setp.lt.s32 	%p2, %r9, 1;
	@%p2 bra 	$L__BB1_21;
	mul.lo.s32 	%r10, %r43, %r42;
	add.s32 	%r11, %r3, %r47;
	setp.ne.s32 	%p3, %r46, 0;
	@%p3 bra 	$L__BB1_9;
	mov.b32 	%r190, 0;
$L__BB1_3:
	setp.lt.s32 	%p31, %r1, %r6;
	cvt.u64.u32 	%rd27, %r190;
	add.s64 	%rd28, %rd27, %rd3;
	shl.b64 	%rd29, %rd28, 2;
	add.s64 	%rd30, %rd2, %rd29;
	ld.global.u32 	%r168, [%rd30];
	div.u32 	%r13, %r168, %r10;
	mul.lo.s32 	%r169, %r13, %r10;
	sub.s32 	%r14, %r168, %r169;
	div.u32 	%r15, %r14, %r43;
	@%p31 bra 	$L__BB1_5;
$L__BB1_4:
	add.s32 	%r190, %r190, 1;
	setp.eq.s32 	%p40, %r190, %r9;
	@%p40 bra 	$L__BB1_21;
	bra.uni 	$L__BB1_3;
$L__BB1_5:
	rem.u32 	%r170, %r14, %r43;
	add.s32 	%r17, %r11, %r170;
	mov.u32 	%r191, %r1;
$L__BB1_6:
	div.s32 	%r171, %r191, %r5;
	mul.lo.s32 	%r172, %r171, %r5;
	sub.s32 	%r20, %r191, %r172;
	setp.lt.s32 	%p32, %r13, %r171;
	add.s32 	%r173, %r171, %r45;
	setp.ge.s32 	%p33, %r13, %r173;
	setp.lt.s32 	%p34, %r15, %r20;
	or.pred  	%p35, %p32, %p34;
	or.pred  	%p36, %p35, %p33;
	add.s32 	%r174, %r20, %r44;
	setp.ge.s32 	%p37, %r15, %r174;
	or.pred  	%p38, %p36, %p37;
	@%p38 bra 	$L__BB1_8;
	sub.s32 	%r175, %r13, %r171;
	sub.s32 	%r176, %r15, %r20;
	mad.lo.s32 	%r177, %r175, %r44, %r176;
	mad.lo.s32 	%r178, %r177, %r43, %r17;
	shr.s32 	%r179, %r178, 31;
	shr.u32 	%r180, %r179, 27;
	add.s32 	%r181, %r178, %r180;
	shr.s32 	%r182, %r181, 5;
	and.b32  	%r183, %r178, 31;
	mov.b32 	%r184, 1;
	shl.b32 	%r185, %r184, %r183;
	not.b32 	%r186, %r185;
	mad.lo.s32 	%r187, %r191, %r7, %r182;
	mul.wide.s32 	%rd31, %r187, 4;
	add.s64 	%rd32, %rd1, %rd31;
	ld.global.u32 	%r188, [%rd32];
	and.b32  	%r189, %r188, %r186;
	st.global.u32 	[%rd32], %r189;
$L__BB1_8:
	add.s32 	%r191, %r191, %r2;
	setp.lt.s32 	%p39, %r191, %r6;
	@%p39 bra 	$L__BB1_6;
	bra.uni 	$L__BB1_4;
$L__BB1_9:
	add.s32 	%r22, %r1, %r2;
	max.s32 	%r69, %r6, %r22;
	setp.lt.s32 	%p4, %r22, %r6;
	selp.u32 	%r23, 1, 0, %p4;
	add.s32 	%r70, %r22, %r23;
	sub.s32 	%r24, %r69, %r70;
	mov.b32 	%r192, 0;
	div.u32 	%r74, %r24, %r2;
	add.s32 	%r30, %r74, %r23;
$L__BB1_10:
	setp.ge.s32 	%p5, %r1, %r6;
	cvt.u64.u32 	%rd10, %r192;
	add.s64 	%rd12, %rd10, %rd3;
	shl.b64 	%rd13, %rd12, 2;
	add.s64 	%rd14, %rd2, %rd13;
	ld.global.u32 	%r71, [%rd14];
	div.u32 	%r26, %r71, %r10;
	mul.lo.s32 	%r72, %r26, %r10;
	sub.s32 	%r27, %r71, %r72;
	div.u32 	%r28, %r27, %r43;
	@%p5 bra 	$L__BB1_20;
	rem.u32 	%r73, %r27, %r43;
	add.s32 	%r29, %r11, %r73;
	and.b32  	%r75, %r30, 1;
	setp.eq.b32 	%p6, %r75, 1;
	mov.u32 	%r194, %r1;
	@%p6 bra 	$L__BB1_14;
	div.s32 	%r76, %r1, %r5;
	mul.lo.s32 	%r77, %r76, %r5;
	sub.s32 	%r32, %r1, %r77;
	setp.lt.s32 	%p7, %r26, %r76;
	add.s32 	%r78, %r76, %r45;
	setp.ge.s32 	%p8, %r26, %r78;
	setp.lt.s32 	%p9, %r28, %r32;
	or.pred  	%p10, %p7, %p9;
	or.pred  	%p11, %p10, %p8;
	add.s32 	%r79, %r32, %r44;
	setp.ge.s32 	%p12, %r28, %r79;
	or.pred  	%p13, %p11, %p12;
	mov.u32 	%r194, %r22;
	@%p13 bra 	$L__BB1_14;
	sub.s32 	%r80, %r26, %r76;
	sub.s32 	%r81, %r28, %r32;
	mad.lo.s32 	%r82, %r80, %r44, %r81;
	mad.lo.s32 	%r83, %r82, %r43, %r29;
	shr.s32 	%r84, %r83, 31;
	shr.u32 	%r85, %r84, 27;
	add.s32 	%r86, %r83, %r85;
	shr.s32 	%r87, %r86, 5;
	and.b32  	%r88, %r83, 31;
	mov.b32 	%r89, 1;
	shl.b32 	%r90, %r89, %r88;
	not.b32 	%r91, %r90;
	mul.lo.s32 	%r92, %r1, %r7;
	add.s32 	%r93, %r87, %r92;
	mul.wide.s32 	%rd15, %r93, 4;
	add.s64 	%rd16, %rd1, %rd15;
	ld.global.u32 	%r94, [%rd16];
	and.b32  	%r95, %r94, %r91;
	st.global.u32 	[%rd16], %r95;
	add.s32 	%r96, %r83, %r4;
	shr.s32 	%r97, %r96, 31;
	shr.u32 	%r98, %r97, 27;
	add.s32 	%r99, %r96, %r98;
	shr.s32 	%r100, %r99, 5;
	and.b32  	%r101, %r96, 31;
	shl.b32 	%r102, %r89, %r101;
	add.s32 	%r103, %r100, %r92;
	mul.wide.s32 	%rd17, %r103, 4;
	add.s64 	%rd18, %rd1, %rd17;
	ld.global.u32 	%r104, [%rd18];
	or.b32  	%r105, %r104, %r102;
	st.global.u32 	[%rd18], %r105;
$L__BB1_14:
	setp.eq.s32 	%p14, %r30, 0;
	@%p14 bra 	$L__BB1_20;
$L__BB1_15:
	div.s32 	%r106, %r194, %r5;
	mul.lo.s32 	%r107, %r106, %r5;
	sub.s32 	%r36, %r194, %r107;
	setp.lt.s32 	%p15, %r26, %r106;
	add.s32 	%r108, %r106, %r45;
	setp.ge.s32 	%p16, %r26, %r108;
	setp.lt.s32 	%p17, %r28, %r36;
	or.pred  	%p18, %p15, %p17;
	or.pred  	%p19, %p18, %p16;
	add.s32 	%r109, %r36, %r44;
	setp.ge.s32 	%p20, %r28, %r109;
	or.pred  	%p21, %p19, %p20;
	@%p21 bra 	$L__BB1_17;
	sub.s32 	%r110, %r26, %r106;
	sub.s32 	%r111, %r28, %r36;
	mad.lo.s32 	%r112, %r110, %r44, %r111;
	mad.lo.s32 	%r113, %r112, %r43, %r29;
	shr.s32 	%r114, %r113, 31;
	shr.u32 	%r115, %r114, 27;
	add.s32 	%r116, %r113, %r115;
	shr.s32 	%r117, %r116, 5;
	and.b32  	%r118, %r113, 31;
	mov.b32 	%r119, 1;
	shl.b32 	%r120, %r119, %r118;
	not.b32 	%r121, %r120;
	mul.lo.s32 	%r122, %r194, %r7;
	add.s32 	%r123, %r117, %r122;
	mul.wide.s32 	%rd19, %r123, 4;
	add.s64 	%rd20, %rd1, %rd19;
	ld.global.u32 	%r124, [%rd20];
	and.b32  	%r125, %r124, %r121;
	st.global.u32 	[%rd20], %r125;
	add.s32 	%r126, %r113, %r4;
	shr.s32 	%r127, %r126, 31;
	shr.u32 	%r128, %r127, 27;
	add.s32 	%r129, %r126, %r128;
	shr.s32 	%r130, %r129, 5;
	and.b32  	%r131, %r126, 31;
	shl.b32 	%r132, %r119, %r131;
	add.s32 	%r133, %r130, %r122;
	mul.wide.s32 	%rd21, %r133, 4;
	add.s64 	%rd22, %rd1, %rd21;
	ld.global.u32 	%r134, [%rd22];
	or.b32  	%r135, %r134, %r132;
	st.global.u32 	[%rd22], %r135;
$L__BB1_17:
	add.s32 	%r37, %r194, %r2;
	div.s32 	%r136, %r37, %r5;
	mul.lo.s32 	%r137, %r136, %r5;
	sub.s32 	%r138, %r37, %r137;
	setp.lt.s32 	%p22, %r26, %r136;
	add.s32 	%r139, %r136, %r45;
	setp.ge.s32 	%p23, %r26, %r139;
	setp.lt.s32 	%p24, %r28, %r138;
	or.pred  	%p25, %p22, %p24;
	or.pred  	%p26, %p25, %p23;
	add.s32 	%r140, %r138, %r44;
	setp.ge.s32 	%p27, %r28, %r140;
	or.pred  	%p28, %p26, %p27;
	@%p28 bra 	$L__BB1_19;
	sub.s32 	%r141, %r26, %r136;
	sub.s32 	%r142, %r28, %r138;
	mad.lo.s32 	%r143, %r141, %r44, %r142;
	mad.lo.s32 	%r144, %r143, %r43, %r29;
	shr.s32 	%r145, %r144, 31;
	shr.u32 	%r146, %r145, 27;
	add.s32 	%r147, %r144, %r146;
	shr.s32 	%r148, %r147, 5;
	and.b32  	%r149, %r144, 31;
	mov.b32 	%r150, 1;
	shl.b32 	%r151, %r150, %r149;
	not.b32 	%r152, %r151;
	mul.lo.s32 	%r153, %r37, %r7;
	add.s32 	%r154, %r148, %r153;
	mul.wide.s32 	%rd23, %r154, 4;
	add.s64 	%rd24, %rd1, %rd23;
	ld.global.u32 	%r155, [%rd24];
	and.b32  	%r156, %r155, %r152;
	st.global.u32 	[%rd24], %r156;
	add.s32 	%r157, %r144, %r4;
	shr.s32 	%r158, %r157, 31;
	shr.u32 	%r159, %r158, 27;
	add.s32 	%r160, %r157, %r159;
	shr.s32 	%r161, %r160, 5;
	and.b32  	%r162, %r157, 31;
	shl.b32 	%r163, %r150, %r162;
	add.s32 	%r164, %r161, %r153;
	mul.wide.s32 	%rd25, %r164, 4;
	add.s64 	%rd26, %rd1, %rd25;
	ld.global.u32 	%r165, [%rd26];
	or.b32  	%r166, %r165, %r163;
	st.global.u32 	[%rd26], %r166;
$L__BB1_19:
	add.s32 	%r194, %r37, %r2;
	setp.lt.s32 	%p29, %r194, %r6;
	@%p29 bra 	$L__BB1_15;
$L__BB1_20:
	add.s32 	%r192, %r192, 1;
	setp.ne.s32 	%p30, %r192, %r9;
	@%p30 bra 	$L__BB1_10;
$L__BB1_21:
	ret;

}
	// .globl	encode_packed
.visible .entry encode_packed(
	.param .u64 .ptr .align 1 encode_packed_param_0,
	.param .u64 .ptr .align 1 encode_packed_param_1,
	.param .u64 .ptr .align 1 encode_packed_param_2,
	.param .u32 encode_packed_param_3,
	.param .u32 encode_packed_param_4,
	.param .u32 encode_packed_param_5,
	.param .u32 encode_packed_param_6,
	.param .u32 encode_packed_param_7,
	.param .u32 encode_packed_param_8,
	.param .u32 encode_packed_param_9,
	.param .u32 encode_packed_param_10
)
{
	.reg .pred 	%p<71>;
	.reg .b32 	%r<259>;
	.reg .b64 	%rd<48>;

	ld.param.u64 	%rd4, [encode_packed_param_0];
	ld.param.u64 	%rd5, [encode_packed_param_1];
	ld.param.u64 	%rd6, [encode_packed_param_2];
	ld.param.u32 	%r67, [encode_packed_param_3];
	ld.param.u32 	%r61, [encode_packed_param_4];
	ld.param.u32 	%r68, [encode_packed_param_5];
	ld.param.u32 	%r62, [encode_packed_param_6];
	ld.param.u32 	%r63, [encode_packed_param_7];
	ld.param.u32 	%r64, [encode_packed_param_8];
	ld.param.u32 	%r65, [encode_packed_param_9];
	ld.param.u32 	%r66, [encode_packed_param_10];
	cvta.to.global.u64 	%rd1, %rd6;
	cvta.to.global.u64 	%rd2, %rd5;
	cvta.to.global.u64 	%rd7, %rd4;
	mov.u32 	%r69, %ctaid.x;
	mov.u32 	%r70, %ntid.x;
	mov.u32 	%r71, %tid.x;
	mad.lo.s32 	%r1, %r69, %r70, %r71;
	mov.u32 	%r72, %nctaid.x;
	mul.lo.s32 	%r2, %r70, %r72;
	mul.lo.s32 	%r73, %r63, %r62;
	sub.s32 	%r74, %r61, %r63;
	sub.s32 	%r75, %r68, %r64;
	add.s32 	%r3, %r75, %r74;
	mad.lo.s32 	%r76, %r73, %r64, %r3;
	add.s32 	%r4, %r76, %r66;
	add.s32 	%r5, %r74, 1;
	mad.lo.s32 	%r77, %r74, %r75, %r74;
	add.s32 	%r78, %r75, %r77;
	add.s32 	%r6, %r78, 1;
	setp.ne.s32 	%p1, %r65, 0;
	selp.u32 	%r79, 1, 0, %p1;
	shl.b32 	%r7, %r4, %r79;
	mul.wide.s32 	%rd8, %r67, 4;
	add.s64 	%rd9, %rd7, %rd8;
	ld.global.u32 	%r80, [%rd9];
	cvt.u64.u32 	%rd3, %r80;
	ld.global.u32 	%r81, [%rd9+4];
	sub.s32 	%r8, %r81, %r80;
	setp.lt.s32 	%p2, %r8, 1;
	@%p2 bra 	$L__BB2_31;
	mul.lo.s32 	%r9, %r62, %r61;
	add.s32 	%r10, %r3, %r66;
	setp.ne.s32 	%p3, %r65, 0;
	@%p3 bra 	$L__BB2_9;
	mov.b32 	%r254, 0;
$L__BB2_3:
	setp.lt.s32 	%p61, %r1, %r6;
	cvt.u64.u32 	%rd42, %r254;
	add.s64 	%rd43, %rd42, %rd3;
	shl.b64 	%rd44, %rd43, 2;
	add.s64 	%rd45, %rd2, %rd44;
	ld.global.u32 	%r233, [%rd45];
	div.u32 	%r12, %r233, %r9;
	mul.lo.s32 	%r234, %r12, %r9;
	sub.s32 	%r13, %r233, %r234;
	div.u32 	%r14, %r13, %r62;
	@%p61 bra 	$L__BB2_5;
$L__BB2_4:
	add.s32 	%r254, %r254, 1;
	setp.eq.s32 	%p70, %r254, %r8;
	@%p70 bra 	$L__BB2_31;
	bra.uni 	$L__BB2_3;
$L__BB2_5:
	rem.u32 	%r235, %r13, %r62;
	add.s32 	%r16, %r10, %r235;
	mov.u32 	%r255, %r1;
$L__BB2_6:
	div.s32 	%r236, %r255, %r5;
	mul.lo.s32 	%r237, %r236, %r5;
	sub.s32 	%r19, %r255, %r237;
	setp.lt.s32 	%p62, %r12, %r236;
	add.s32 	%r238, %r236, %r64;
	setp.ge.s32 	%p63, %r12, %r238;
	setp.lt.s32 	%p64, %r14, %r19;
	or.pred  	%p65, %p62, %p64;
	or.pred  	%p66, %p65, %p63;
	add.s32 	%r239, %r19, %r63;
	setp.ge.s32 	%p67, %r14, %r239;
	or.pred  	%p68, %p66, %p67;
	@%p68 bra 	$L__BB2_8;
	shr.s32 	%r240, %r255, 31;
	shr.u32 	%r241, %r240, 27;
	add.s32 	%r242, %r255, %r241;
	shr.s32 	%r243, %r242, 5;
	sub.s32 	%r244, %r12, %r236;
	sub.s32 	%r245, %r14, %r19;
	and.b32  	%r246, %r255, 31;
	mov.b32 	%r247, 1;
	shl.b32 	%r248, %r247, %r246;
	mad.lo.s32 	%r249, %r244, %r63, %r245;
	mad.lo.s32 	%r250, %r243, %r7, %r16;
	mad.lo.s32 	%r251, %r249, %r62, %r250;
	mul.wide.s32 	%rd46, %r251, 4;
	add.s64 	%rd47, %rd1, %rd46;
	ld.global.u32 	%r252, [%rd47];
	or.b32  	%r253, %r252, %r248;
	st.global.u32 	[%rd47], %r253;
$L__BB2_8:
	add.s32 	%r255, %r255, %r2;
	setp.lt.s32 	%p69, %r255, %r6;
	@%p69 bra 	$L__BB2_6;
	bra.uni 	$L__BB2_4;
$L__BB2_9:
	add.s32 	%r21, %r1, %r2;
	max.s32 	%r83, %r6, %r21;
	setp.lt.s32 	%p4, %r21, %r6;
	selp.u32 	%r22, 1, 0, %p4;
	add.s32 	%r84, %r21, %r22;
	sub.s32 	%r23, %r83, %r84;
	shr.s32 	%r85, %r1, 31;
	shr.u32 	%r86, %r85, 27;
	add.s32 	%r87, %r1, %r86;
	shr.s32 	%r88, %r87, 5;
	and.b32  	%r89, %r1, 31;
	mov.b32 	%r90, 1;
	shl.b32 	%r24, %r90, %r89;
	mul.lo.s32 	%r25, %r88, %r7;
	shr.s32 	%r91, %r21, 31;
	shr.u32 	%r92, %r91, 27;
	add.s32 	%r93, %r21, %r92;
	shr.s32 	%r94, %r93, 5;
	and.b32  	%r95, %r21, 31;
	shl.b32 	%r26, %r90, %r95;
	mul.lo.s32 	%r27, %r94, %r7;
	add.s32 	%r28, %r21, %r2;
	shr.s32 	%r96, %r28, 31;
	shr.u32 	%r97, %r96, 27;
	add.s32 	%r98, %r28, %r97;
	shr.s32 	%r99, %r98, 5;
	and.b32  	%r100, %r28, 31;
	shl.b32 	%r29, %r90, %r100;
	mul.lo.s32 	%r30, %r99, %r7;
	mov.b32 	%r256, 0;
	div.u32 	%r104, %r23, %r2;
	add.s32 	%r36, %r104, %r22;
	mul.wide.s32 	%rd40, %r4, 4;
$L__BB2_10:
	setp.ge.s32 	%p5, %r1, %r6;
	cvt.u64.u32 	%rd10, %r256;
	add.s64 	%rd11, %rd10, %rd3;
	shl.b64 	%rd12, %rd11, 2;
	add.s64 	%rd13, %rd2, %rd12;
	ld.global.u32 	%r101, [%rd13];
	div.u32 	%r32, %r101, %r9;
	mul.lo.s32 	%r102, %r32, %r9;
	sub.s32 	%r33, %r101, %r102;
	div.u32 	%r34, %r33, %r62;
	@%p5 bra 	$L__BB2_30;
	rem.u32 	%r103, %r33, %r62;
	add.s32 	%r35, %r10, %r103;
	and.b32  	%r37, %r36, 3;
	setp.eq.s32 	%p6, %r37, 3;
	mov.u32 	%r257, %r1;
	@%p6 bra 	$L__BB2_20;
	div.s32 	%r105, %r1, %r5;
	mul.lo.s32 	%r106, %r105, %r5;
	sub.s32 	%r39, %r1, %r106;
	setp.lt.s32 	%p7, %r32, %r105;
	add.s32 	%r107, %r105, %r64;
	setp.ge.s32 	%p8, %r32, %r107;
	setp.lt.s32 	%p9, %r34, %r39;
	or.pred  	%p10, %p7, %p9;
	or.pred  	%p11, %p10, %p8;
	add.s32 	%r108, %r39, %r63;
	setp.ge.s32 	%p12, %r34, %r108;
	or.pred  	%p13, %p11, %p12;
	@%p13 bra 	$L__BB2_14;
	sub.s32 	%r109, %r32, %r105;
	sub.s32 	%r110, %r34, %r39;
	mad.lo.s32 	%r111, %r109, %r63, %r110;
	add.s32 	%r112, %r35, %r25;
	mad.lo.s32 	%r113, %r111, %r62, %r112;
	mul.wide.s32 	%rd14, %r113, 4;
	add.s64 	%rd15, %rd1, %rd14;
	ld.global.u32 	%r114, [%rd15];
	or.b32  	%r115, %r114, %r24;
	st.global.u32 	[%rd15], %r115;
	mul.wide.s32 	%rd16, %r4, 4;
	add.s64 	%rd17, %rd15, %rd16;
	ld.global.u32 	%r116, [%rd17];
	not.b32 	%r117, %r24;
	and.b32  	%r118, %r116, %r117;
	st.global.u32 	[%rd17], %r118;
$L__BB2_14:
	setp.eq.s32 	%p14, %r37, 0;
	mov.u32 	%r257, %r21;
	@%p14 bra 	$L__BB2_20;
	div.s32 	%r119, %r21, %r5;
	mul.lo.s32 	%r120, %r119, %r5;
	sub.s32 	%r41, %r21, %r120;
	setp.lt.s32 	%p15, %r32, %r119;
	add.s32 	%r121, %r119, %r64;
	setp.ge.s32 	%p16, %r32, %r121;
	setp.lt.s32 	%p17, %r34, %r41;
	or.pred  	%p18, %p15, %p17;
	or.pred  	%p19, %p18, %p16;
	add.s32 	%r122, %r41, %r63;
	setp.ge.s32 	%p20, %r34, %r122;
	or.pred  	%p21, %p19, %p20;
	@%p21 bra 	$L__BB2_17;
	sub.s32 	%r123, %r32, %r119;
	sub.s32 	%r124, %r34, %r41;
	mad.lo.s32 	%r125, %r123, %r63, %r124;
	add.s32 	%r126, %r35, %r27;
	mad.lo.s32 	%r127, %r125, %r62, %r126;
	mul.wide.s32 	%rd18, %r127, 4;
	add.s64 	%rd19, %rd1, %rd18;
	ld.global.u32 	%r128, [%rd19];
	or.b32  	%r129, %r128, %r26;
	st.global.u32 	[%rd19], %r129;
	mul.wide.s32 	%rd20, %r4, 4;
	add.s64 	%rd21, %rd19, %rd20;
	ld.global.u32 	%r130, [%rd21];
	not.b32 	%r131, %r26;
	and.b32  	%r132, %r130, %r131;
	st.global.u32 	[%rd21], %r132;
$L__BB2_17:
	setp.eq.s32 	%p22, %r37, 1;
	mov.u32 	%r257, %r28;
	@%p22 bra 	$L__BB2_20;
	add.s32 	%r257, %r28, %r2;
	div.s32 	%r133, %r28, %r5;
	mul.lo.s32 	%r134, %r133, %r5;
	sub.s32 	%r44, %r28, %r134;
	setp.lt.s32 	%p23, %r32, %r133;
	add.s32 	%r135, %r133, %r64;
	setp.ge.s32 	%p24, %r32, %r135;
	setp.lt.s32 	%p25, %r34, %r44;
	or.pred  	%p26, %p23, %p25;
	or.pred  	%p27, %p26, %p24;
	add.s32 	%r136, %r44, %r63;
	setp.ge.s32 	%p28, %r34, %r136;
	or.pred  	%p29, %p27, %p28;
	@%p29 bra 	$L__BB2_20;
	sub.s32 	%r137, %r32, %r133;
	sub.s32 	%r138, %r34, %r44;
	mad.lo.s32 	%r139, %r137, %r63, %r138;
	add.s32 	%r140, %r35, %r30;
	mad.lo.s32 	%r141, %r139, %r62, %r140;
	mul.wide.s32 	%rd22, %r141, 4;
	add.s64 	%rd23, %rd1, %rd22;
	ld.global.u32 	%r142, [%rd23];
	or.b32  	%r143, %r142, %r29;
	st.global.u32 	[%rd23], %r143;
	mul.wide.s32 	%rd24, %r4, 4;
	add.s64 	%rd25, %rd23, %rd24;
	ld.global.u32 	%r144, [%rd25];
	not.b32 	%r145, %r29;
	and.b32  	%r146, %r144, %r145;
	st.global.u32 	[%rd25], %r146;
$L__BB2_20:
	setp.lt.u32 	%p30, %r36, 3;
	@%p30 bra 	$L__BB2_30;
$L__BB2_21:
	div.s32 	%r147, %r257, %r5;
	mul.lo.s32 	%r148, %r147, %r5;
	sub.s32 	%r49, %r257, %r148;
	setp.lt.s32 	%p31, %r32, %r147;
	add.s32 	%r149, %r147, %r64;
	setp.ge.s32 	%p32, %r32, %r149;
	setp.lt.s32 	%p33, %r34, %r49;
	or.pred  	%p34, %p31, %p33;
	or.pred  	%p35, %p34, %p32;
	add.s32 	%r150, %r49, %r63;
	setp.ge.s32 	%p36, %r34, %r150;
	or.pred  	%p37, %p35, %p36;
	@%p37 bra 	$L__BB2_23;
	shr.s32 	%r151, %r257, 31;
	shr.u32 	%r152, %r151, 27;
	add.s32 	%r153, %r257, %r152;
	shr.s32 	%r154, %r153, 5;
	sub.s32 	%r155, %r32, %r147;
	sub.s32 	%r156, %r34, %r49;
	and.b32  	%r157, %r257, 31;
	mov.b32 	%r158, 1;
	shl.b32 	%r159, %r158, %r157;
	mad.lo.s32 	%r160, %r155, %r63, %r156;
	mad.lo.s32 	%r161, %r154, %r7, %r35;
	mad.lo.s32 	%r162, %r160, %r62, %r161;
	mul.wide.s32 	%rd26, %r162, 4;
	add.s64 	%rd27, %rd1, %rd26;
	ld.global.u32 	%r163, [%rd27];
	or.b32  	%r164, %r163, %r159;
	st.global.u32 	[%rd27], %r164;
	not.b32 	%r165, %r159;
	mul.wide.s32 	%rd28, %r4, 4;
	add.s64 	%rd29, %rd27, %rd28;
	ld.global.u32 	%r166, [%rd29];
	and.b32  	%r167, %r166, %r165;
	st.global.u32 	[%rd29], %r167;
$L__BB2_23:
	add.s32 	%r50, %r257, %r2;
	div.s32 	%r168, %r50, %r5;
	mul.lo.s32 	%r169, %r168, %r5;
	sub.s32 	%r170, %r50, %r169;
	setp.lt.s32 	%p38, %r32, %r168;
	add.s32 	%r171, %r168, %r64;
	setp.ge.s32 	%p39, %r32, %r171;
	setp.lt.s32 	%p40, %r34, %r170;
	or.pred  	%p41, %p38, %p40;
	or.pred  	%p42, %p41, %p39;
	add.s32 	%r172, %r170, %r63;
	setp.ge.s32 	%p43, %r34, %r172;
	or.pred  	%p44, %p42, %p43;
	@%p44 bra 	$L__BB2_25;
	shr.s32 	%r173, %r50, 31;
	shr.u32 	%r174, %r173, 27;
	add.s32 	%r175, %r50, %r174;
	shr.s32 	%r176, %r175, 5;
	sub.s32 	%r177, %r32, %r168;
	sub.s32 	%r178, %r34, %r170;
	and.b32  	%r179, %r50, 31;
	mov.b32 	%r180, 1;
	shl.b32 	%r181, %r180, %r179;
	mad.lo.s32 	%r182, %r177, %r63, %r178;
	mad.lo.s32 	%r183, %r176, %r7, %r35;
	mad.lo.s32 	%r184, %r182, %r62, %r183;
	mul.wide.s32 	%rd30, %r184, 4;
	add.s64 	%rd31, %rd1, %rd30;
	ld.global.u32 	%r185, [%rd31];
	or.b32  	%r186, %r185, %r181;
	st.global.u32 	[%rd31], %r186;
	not.b32 	%r187, %r181;
	add.s64 	%rd33, %rd31, %rd40;
	ld.global.u32 	%r188, [%rd33];
	and.b32  	%r189, %r188, %r187;
	st.global.u32 	[%rd33], %r189;
$L__BB2_25:
	add.s32 	%r53, %r50, %r2;
	div.s32 	%r190, %r53, %r5;
	mul.lo.s32 	%r191, %r190, %r5;
	sub.s32 	%r55, %r53, %r191;
	setp.lt.s32 	%p45, %r32, %r190;
	add.s32 	%r192, %r190, %r64;
	setp.ge.s32 	%p46, %r32, %r192;
	setp.lt.s32 	%p47, %r34, %r55;
	or.pred  	%p48, %p45, %p47;
	or.pred  	%p49, %p48, %p46;
	add.s32 	%r193, %r55, %r63;
	setp.ge.s32 	%p50, %r34, %r193;
	or.pred  	%p51, %p49, %p50;
	@%p51 bra 	$L__BB2_27;
	shr.s32 	%r194, %r53, 31;
	shr.u32 	%r195, %r194, 27;
	add.s32 	%r196, %r53, %r195;
	shr.s32 	%r197, %r196, 5;
	sub.s32 	%r198, %r32, %r190;
	sub.s32 	%r199, %r34, %r55;
	and.b32  	%r200, %r53, 31;
	mov.b32 	%r201, 1;
	shl.b32 	%r202, %r201, %r200;
	mad.lo.s32 	%r203, %r198, %r63, %r199;
	mad.lo.s32 	%r204, %r197, %r7, %r35;
	mad.lo.s32 	%r205, %r203, %r62, %r204;
	mul.wide.s32 	%rd34, %r205, 4;
	add.s64 	%rd35, %rd1, %rd34;
	ld.global.u32 	%r206, [%rd35];
	or.b32  	%r207, %r206, %r202;
	st.global.u32 	[%rd35], %r207;
	not.b32 	%r208, %r202;
	add.s64 	%rd37, %rd35, %rd40;
	ld.global.u32 	%r209, [%rd37];
	and.b32  	%r210, %r209, %r208;
	st.global.u32 	[%rd37], %r210;
$L__BB2_27:
	add.s32 	%r56, %r53, %r2;
	div.s32 	%r211, %r56, %r5;
	mul.lo.s32 	%r212, %r211, %r5;
	sub.s32 	%r58, %r56, %r212;
	setp.lt.s32 	%p52, %r32, %r211;
	add.s32 	%r213, %r211, %r64;
	setp.ge.s32 	%p53, %r32, %r213;
	setp.lt.s32 	%p54, %r34, %r58;
	or.pred  	%p55, %p52, %p54;
	or.pred  	%p56, %p55, %p53;
	add.s32 	%r214, %r58, %r63;
	setp.ge.s32 	%p57, %r34, %r214;
	or.pred  	%p58, %p56, %p57;
	@%p58 bra 	$L__BB2_29;
	shr.s32 	%r215, %r56, 31;
	shr.u32 	%r216, %r215, 27;
	add.s32 	%r217, %r56, %r216;
	shr.s32 	%r218, %r217, 5;
	sub.s32 	%r219, %r32, %r211;
	sub.s32 	%r220, %r34, %r58;
	and.b32  	%r221, %r56, 31;
	mov.b32 	%r222, 1;
	shl.b32 	%r223, %r222, %r221;
	mad.lo.s32 	%r224, %r219, %r63, %r220;
	mad.lo.s32 	%r225, %r218, %r7, %r35;
	mad.lo.s32 	%r226, %r224, %r62, %r225;
	mul.wide.s32 	%rd38, %r226, 4;
	add.s64 	%rd39, %rd1, %rd38;
	ld.global.u32 	%r227, [%rd39];
	or.b32  	%r228, %r227, %r223;
	st.global.u32 	[%rd39], %r228;
	not.b32 	%r229, %r223;
	add.s64 	%rd41, %rd39, %rd40;
	ld.global.u32 	%r230, [%rd41];
	and.b32  	%r231, %r230, %r229;
	st.global.u32 	[%rd41], %r231;
$L__BB2_29:
	add.s32 	%r257, %r56, %r2;
	setp.lt.s32 	%p59, %r257, %r6;
	@%p59 bra 	$L__BB2_21;
$L__BB2_30:
	add.s32 	%r256, %r256, 1;
	setp.ne.s32 	%p60, %r256, %r8;
	@%p60 bra 	$L__BB2_10;
$L__BB2_31:
	ret;

}
	// .globl	restore_packed
.visible .entry restore_packed(
	.param .u64 .ptr .align 1 restore_packed_param_0,
	.param .u64 .ptr .align 1 restore_packed_param_1,
	.param .u64 .ptr .align 1 restore_packed_param_2,
	.param .u32 restore_packed_param_3,
	.param .u32 restore_packed_param_4,
	.param .u32 restore_packed_param_5,
	.param .u32 restore_packed_param_6,
	.param .u32 restore_packed_param_7,
	.param .u32 restore_packed_param_8,
	.param .u32 restore_packed_param_9,
	.param .u32 restore_packed_param_10
)
{
	.reg .pred 	%p<71>;
	.reg .b32 	%r<260>;
	.reg .b64 	%rd<48>;

	ld.param.u64 	%rd4, [restore_packed_param_0];
	ld.param.u64 	%rd5, [restore_packed_param_1];
	ld.param.u64 	%rd6, [restore_packed_param_2];
	ld.param.u32 	%r67, [restore_packed_param_3];
	ld.param.u32 	%r61, [restore_packed_param_4];
	ld.param.u32 	%r68, [restore_packed_param_5];
	ld.param.u32 	%r62, [restore_packed_param_6];
	ld.param.u32 	%r63, [restore_packed_param_7];
	ld.param.u32 	%r64, [restore_packed_param_8];
	ld.param.u32 	%r65, [restore_packed_param_9];
	ld.param.u32 	%r66, [restore_packed_param_10];
	cvta.to.global.u64 	%rd1, %rd6;
	cvta.to.global.u64 	%rd2, %rd5;
	cvta.to.global.u64 	%rd7, %rd4;
	mov.u32 	%r69, %ctaid.x;
	mov.u32 	%r70, %ntid.x;
	mov.u32 	%r71, %tid.x;
	mad.lo.s32 	%r1, %r69, %r70, %r71;
	mov.u32 	%r72, %nctaid.x;
	mul.lo.s32 	%r2, %r70, %r72;
	mul.lo.s32 	%r73, %r63, %r62;
	sub.s32 	%r74, %r61, %r63;
	sub.s32 	%r75, %r68, %r64;
	add.s32 	%r3, %r75, %r74;
	mad.lo.s32 	%r76, %r73, %r64, %r3;
	add.s32 	%r4, %r76, %r66;
	add.s32 	%r5, %r74, 1;
	mad.lo.s32 	%r77, %r74, %r75, %r74;
	add.s32 	%r78, %r75, %r77;
	add.s32 	%r6, %r78, 1;
	setp.ne.s32 	%p1, %r65, 0;
	selp.u32 	%r79, 1, 0, %p1;
	shl.b32 	%r7, %r4, %r79;
	mul.wide.s32 	%rd8, %r67, 4;
	add.s64 	%rd9, %rd7, %rd8;
	ld.global.u32 	%r80, [%rd9];
	cvt.u64.u32 	%rd3, %r80;
	ld.global.u32 	%r81, [%rd9+4];
	sub.s32 	%r8, %r81, %r80;
	setp.lt.s32 	%p2, %r8, 1;
	@%p2 bra 	$L__BB3_31;
	mul.lo.s32 	%r9, %r62, %r61;
	add.s32 	%r10, %r3, %r66;
	setp.ne.s32 	%p3, %r65, 0;
	@%p3 bra 	$L__BB3_9;
	mov.b32 	%r255, 0;
$L__BB3_3:
	setp.lt.s32 	%p61, %r1, %r6;
	cvt.u64.u32 	%rd42, %r255;
	add.s64 	%rd43, %rd42, %rd3;
	shl.b64 	%rd44, %rd43, 2;
	add.s64 	%rd45, %rd2, %rd44;
	ld.global.u32 	%r233, [%rd45];
	div.u32 	%r12, %r233, %r9;
	mul.lo.s32 	%r234, %r12, %r9;
	sub.s32 	%r13, %r233, %r234;
	div.u32 	%r14, %r13, %r62;
	@%p61 bra 	$L__BB3_5;
$L__BB3_4:
	add.s32 	%r255, %r255, 1;
	setp.eq.s32 	%p70, %r255, %r8;
	@%p70 bra 	$L__BB3_31;
	bra.uni 	$L__BB3_3;
$L__BB3_5:
	rem.u32 	%r235, %r13, %r62;
	add.s32 	%r16, %r10, %r235;
	mov.u32 	%r256, %r1;
$L__BB3_6:
	div.s32 	%r236, %r256, %r5;
	mul.lo.s32 	%r237, %r236, %r5;
	sub.s32 	%r19, %r256, %r237;
	setp.lt.s32 	%p62, %r12, %r236;
	add.s32 	%r238, %r236, %r64;
	setp.ge.s32 	%p63, %r12, %r238;
	setp.lt.s32 	%p64, %r14, %r19;
	or.pred  	%p65, %p62, %p64;
	or.pred  	%p66, %p65, %p63;
	add.s32 	%r239, %r19, %r63;
	setp.ge.s32 	%p67, %r14, %r239;
	or.pred  	%p68, %p66, %p67;
	@%p68 bra 	$L__BB3_8;
	shr.s32 	%r240, %r256, 31;
	shr.u32 	%r241, %r240, 27;
	add.s32 	%r242, %r256, %r241;
	shr.s32 	%r243, %r242, 5;
	sub.s32 	%r244, %r12, %r236;
	sub.s32 	%r245, %r14, %r19;
	and.b32  	%r246, %r256, 31;
	mov.b32 	%r247, 1;
	shl.b32 	%r248, %r247, %r246;
	not.b32 	%r249, %r248;
	mad.lo.s32 	%r250, %r244, %r63, %r245;
	mad.lo.s32 	%r251, %r243, %r7, %r16;
	mad.lo.s32 	%r252, %r250, %r62, %r251;
	mul.wide.s32 	%rd46, %r252, 4;
	add.s64 	%rd47, %rd1, %rd46;
	ld.global.u32 	%r253, [%rd47];
	and.b32  	%r254, %r253, %r249;
	st.global.u32 	[%rd47], %r254;
$L__BB3_8:
	add.s32 	%r256, %r256, %r2;
	setp.lt.s32 	%p69, %r256, %r6;
	@%p69 bra 	$L__BB3_6;
	bra.uni 	$L__BB3_4;
$L__BB3_9:
	add.s32 	%r21, %r1, %r2;
	max.s32 	%r83, %r6, %r21;
	setp.lt.s32 	%p4, %r21, %r6;
	selp.u32 	%r22, 1, 0, %p4;
	add.s32 	%r84, %r21, %r22;
	sub.s32 	%r23, %r83, %r84;
	shr.s32 	%r85, %r1, 31;
	shr.u32 	%r86, %r85, 27;
	add.s32 	%r87, %r1, %r86;
	shr.s32 	%r88, %r87, 5;
	and.b32  	%r89, %r1, 31;
	mov.b32 	%r90, 1;
	shl.b32 	%r24, %r90, %r89;
	mul.lo.s32 	%r25, %r88, %r7;
	shr.s32 	%r91, %r21, 31;
	shr.u32 	%r92, %r91, 27;
	add.s32 	%r93, %r21, %r92;
	shr.s32 	%r94, %r93, 5;
	and.b32  	%r95, %r21, 31;
	shl.b32 	%r26, %r90, %r95;
	mul.lo.s32 	%r27, %r94, %r7;
	add.s32 	%r28, %r21, %r2;
	shr.s32 	%r96, %r28, 31;
	shr.u32 	%r97, %r96, 27;
	add.s32 	%r98, %r28, %r97;
	shr.s32 	%r99, %r98, 5;
	and.b32  	%r100, %r28, 31;
	shl.b32 	%r29, %r90, %r100;
	mul.lo.s32 	%r30, %r99, %r7;
	mov.b32 	%r257, 0;
	div.u32 	%r104, %r23, %r2;
	add.s32 	%r36, %r104, %r22;
	mul.wide.s32 	%rd40, %r4, 4;
$L__BB3_10:
	setp.ge.s32 	%p5, %r1, %r6;
	cvt.u64.u32 	%rd10, %r257;
	add.s64 	%rd11, %rd10, %rd3;
	shl.b64 	%rd12, %rd11, 2;
	add.s64 	%rd13, %rd2, %rd12;
	ld.global.u32 	%r101, [%rd13];
	div.u32 	%r32, %r101, %r9;
	mul.lo.s32 	%r102, %r32, %r9;
	sub.s32 	%r33, %r101, %r102;
	div.u32 	%r34, %r33, %r62;
	@%p5 bra 	$L__BB3_30;
	rem.u32 	%r103, %r33, %r62;
	add.s32 	%r35, %r10, %r103;
	and.b32  	%r37, %r36, 3;
	setp.eq.s32 	%p6, %r37, 3;
	mov.u32 	%r258, %r1;
	@%p6 bra 	$L__BB3_20;
	div.s32 	%r105, %r1, %r5;
	mul.lo.s32 	%r106, %r105, %r5;
	sub.s32 	%r39, %r1, %r106;
	setp.lt.s32 	%p7, %r32, %r105;
	add.s32 	%r107, %r105, %r64;
	setp.ge.s32 	%p8, %r32, %r107;
	setp.lt.s32 	%p9, %r34, %r39;
	or.pred  	%p10, %p7, %p9;
	or.pred  	%p11, %p10, %p8;
	add.s32 	%r108, %r39, %r63;
	setp.ge.s32 	%p12, %r34, %r108;
	or.pred  	%p13, %p11, %p12;
	@%p13 bra 	$L__BB3_14;
	sub.s32 	%r109, %r32, %r105;
	sub.s32 	%r110, %r34, %r39;
	mad.lo.s32 	%r111, %r109, %r63, %r110;
	add.s32 	%r112, %r35, %r25;
	mad.lo.s32 	%r113, %r111, %r62, %r112;
	mul.wide.s32 	%rd14, %r113, 4;
	add.s64 	%rd15, %rd1, %rd14;
	ld.global.u32 	%r114, [%rd15];
	not.b32 	%r115, %r24;
	and.b32  	%r116, %r114, %r115;
	st.global.u32 	[%rd15], %r116;
	mul.wide.s32 	%rd16, %r4, 4;
	add.s64 	%rd17, %rd15, %rd16;
	ld.global.u32 	%r117, [%rd17];
	or.b32  	%r118, %r117, %r24;
	st.global.u32 	[%rd17], %r118;
$L__BB3_14:
	setp.eq.s32 	%p14, %r37, 0;
	mov.u32 	%r258, %r21;
	@%p14 bra 	$L__BB3_20;
	div.s32 	%r119, %r21, %r5;
	mul.lo.s32 	%r120, %r119, %r5;
	sub.s32 	%r41, %r21, %r120;
	setp.lt.s32 	%p15, %r32, %r119;
	add.s32 	%r121, %r119, %r64;
	setp.ge.s32 	%p16, %r32, %r121;
	setp.lt.s32 	%p17, %r34, %r41;
	or.pred  	%p18, %p15, %p17;
	or.pred  	%p19, %p18, %p16;
	add.s32 	%r122, %r41, %r63;
	setp.ge.s32 	%p20, %r34, %r122;
	or.pred  	%p21, %p19, %p20;
	@%p21 bra 	$L__BB3_17;
	sub.s32 	%r123, %r32, %r119;
	sub.s32 	%r124, %r34, %r41;
	mad.lo.s32 	%r125, %r123, %r63, %r124;
	add.s32 	%r126, %r35, %r27;
	mad.lo.s32 	%r127, %r125, %r62, %r126;
	mul.wide.s32 	%rd18, %r127, 4;
	add.s64 	%rd19, %rd1, %rd18;
	ld.global.u32 	%r128, [%rd19];
	not.b32 	%r129, %r26;
	and.b32  	%r130, %r128, %r129;
	st.global.u32 	[%rd19], %r130;
	mul.wide.s32 	%rd20, %r4, 4;
	add.s64 	%rd21, %rd19, %rd20;
	ld.global.u32 	%r131, [%rd21];
	or.b32  	%r132, %r131, %r26;
	st.global.u32 	[%rd21], %r132;
$L__BB3_17:
	setp.eq.s32 	%p22, %r37, 1;
	mov.u32 	%r258, %r28;
	@%p22 bra 	$L__BB3_20;
	add.s32 	%r258, %r28, %r2;
	div.s32 	%r133, %r28, %r5;
	mul.lo.s32 	%r134, %r133, %r5;
	sub.s32 	%r44, %r28, %r134;
	setp.lt.s32 	%p23, %r32, %r133;
	add.s32 	%r135, %r133, %r64;
	setp.ge.s32 	%p24, %r32, %r135;
	setp.lt.s32 	%p25, %r34, %r44;
	or.pred  	%p26, %p23, %p25;
	or.pred  	%p27, %p26, %p24;
	add.s32 	%r136, %r44, %r63;
	setp.ge.s32 	%p28, %r34, %r136;
	or.pred  	%p29, %p27, %p28;
	@%p29 bra 	$L__BB3_20;
	sub.s32 	%r137, %r32, %r133;
	sub.s32 	%r138, %r34, %r44;
	mad.lo.s32 	%r139, %r137, %r63, %r138;
	add.s32 	%r140, %r35, %r30;
	mad.lo.s32 	%r141, %r139, %r62, %r140;
	mul.wide.s32 	%rd22, %r141, 4;
	add.s64 	%rd23, %rd1, %rd22;
	ld.global.u32 	%r142, [%rd23];
	not.b32 	%r143, %r29;
	and.b32  	%r144, %r142, %r143;
	st.global.u32 	[%rd23], %r144;
	mul.wide.s32 	%rd24, %r4, 4;
	add.s64 	%rd25, %rd23, %rd24;
	ld.global.u32 	%r145, [%rd25];
	or.b32  	%r146, %r145, %r29;
	st.global.u32 	[%rd25], %r146;
$L__BB3_20:
	setp.lt.u32 	%p30, %r36, 3;
	@%p30 bra 	$L__BB3_30;
$L__BB3_21:
	div.s32 	%r147, %r258, %r5;
	mul.lo.s32 	%r148, %r147, %r5;
	sub.s32 	%r49, %r258, %r148;
	setp.lt.s32 	%p31, %r32, %r147;
	add.s32 	%r149, %r147, %r64;
	setp.ge.s32 	%p32, %r32, %r149;
	setp.lt.s32 	%p33, %r34, %r49;
	or.pred  	%p34, %p31, %p33;
	or.pred  	%p35, %p34, %p32;
	add.s32 	%r150, %r49, %r63;
	setp.ge.s32 	%p36, %r34, %r150;
	or.pred  	%p37, %p35, %p36;
	@%p37 bra 	$L__BB3_23;
	shr.s32 	%r151, %r258, 31;
	shr.u32 	%r152, %r151, 27;
	add.s32 	%r153, %r258, %r152;
	shr.s32 	%r154, %r153, 5;
	sub.s32 	%r155, %r32, %r147;
	sub.s32 	%r156, %r34, %r49;
	and.b32  	%r157, %r258, 31;
	mov.b32 	%r158, 1;
	shl.b32 	%r159, %r158, %r157;
	not.b32 	%r160, %r159;
	mad.lo.s32 	%r161, %r155, %r63, %r156;
	mad.lo.s32 	%r162, %r154, %r7, %r35;
	mad.lo.s32 	%r163, %r161, %r62, %r162;
	mul.wide.s32 	%rd26, %r163, 4;
	add.s64 	%rd27, %rd1, %rd26;
	ld.global.u32 	%r164, [%rd27];
	and.b32  	%r165, %r164, %r160;
	st.global.u32 	[%rd27], %r165;
	mul.wide.s32 	%rd28, %r4, 4;
	add.s64 	%rd29, %rd27, %rd28;
	ld.global.u32 	%r166, [%rd29];
	or.b32  	%r167, %r166, %r159;
	st.global.u32 	[%rd29], %r167;
$L__BB3_23:
	add.s32 	%r50, %r258, %r2;
	div.s32 	%r168, %r50, %r5;
	mul.lo.s32 	%r169, %r168, %r5;
	sub.s32 	%r170, %r50, %r169;
	setp.lt.s32 	%p38, %r32, %r168;
	add.s32 	%r171, %r168, %r64;
	setp.ge.s32 	%p39, %r32, %r171;
	setp.lt.s32 	%p40, %r34, %r170;
	or.pred  	%p41, %p38, %p40;
	or.pred  	%p42, %p41, %p39;
	add.s32 	%r172, %r170, %r63;
	setp.ge.s32 	%p43, %r34, %r172;
	or.pred  	%p44, %p42, %p43;
	@%p44 bra 	$L__BB3_25;
	shr.s32 	%r173, %r50, 31;
	shr.u32 	%r174, %r173, 27;
	add.s32 	%r175, %r50, %r174;
	shr.s32 	%r176, %r175, 5;
	sub.s32 	%r177, %r32, %r168;
	sub.s32 	%r178, %r34, %r170;
	and.b32  	%r179, %r50, 31;
	mov.b32 	%r180, 1;
	shl.b32 	%r181, %r180, %r179;
	not.b32 	%r182, %r181;
	mad.lo.s32 	%r183, %r177, %r63, %r178;
	mad.lo.s32 	%r184, %r176, %r7, %r35;
	mad.lo.s32 	%r185, %r183, %r62, %r184;
	mul.wide.s32 	%rd30, %r185, 4;
	add.s64 	%rd31, %rd1, %rd30;
	ld.global.u32 	%r186, [%rd31];
	and.b32  	%r187, %r186, %r182;
	st.global.u32 	[%rd31], %r187;
	add.s64 	%rd33, %rd31, %rd40;
	ld.global.u32 	%r188, [%rd33];
	or.b32  	%r189, %r188, %r181;
	st.global.u32 	[%rd33], %r189;
$L__BB3_25:
	add.s32 	%r53, %r50, %r2;
	div.s32 	%r190, %r53, %r5;
	mul.lo.s32 	%r191, %r190, %r5;
	sub.s32 	%r55, %r53, %r191;
	setp.lt.s32 	%p45, %r32, %r190;
	add.s32 	%r192, %r190, %r64;
	setp.ge.s32 	%p46, %r32, %r192;
	setp.lt.s32 	%p47, %r34, %r55;
	or.pred  	%p48, %p45, %p47;
	or.pred  	%p49, %p48, %p46;
	add.s32 	%r193, %r55, %r63;
	setp.ge.s32 	%p50, %r34, %r193;
	or.pred  	%p51, %p49, %p50;
	@%p51 bra 	$L__BB3_27;
	shr.s32 	%r194, %r53, 31;
	shr.u32 	%r195, %r194, 27;
	add.s32 	%r196, %r53, %r195;
	shr.s32 	%r197, %r196, 5;
	sub.s32 	%r198, %r32, %r190;
	sub.s32 	%r199, %r34, %r55;
	and.b32  	%r200, %r53, 31;
	mov.b32 	%r201, 1;
	shl.b32 	%r202, %r201, %r200;
	not.b32 	%r203, %r202;
	mad.lo.s32 	%r204, %r198, %r63, %r199;
	mad.lo.s32 	%r205, %r197, %r7, %r35;
	mad.lo.s32 	%r206, %r204, %r62, %r205;
	mul.wide.s32 	%rd34, %r206, 4;
	add.s64 	%rd35, %rd1, %rd34;
	ld.global.u32 	%r207, [%rd35];
	and.b32  	%r208, %r207, %r203;
	st.global.u32 	[%rd35], %r208;
	add.s64 	%rd37, %rd35, %rd40;
	ld.global.u32 	%r209, [%rd37];
	or.b32  	%r210, %r209, %r202;
	st.global.u32 	[%rd37], %r210;
$L__BB3_27:
	add.s32 	%r56, %r53, %r2;
	div.s32 	%r211, %r56, %r5;
	mul.lo.s32 	%r212, %r211, %r5;
	sub.s32 	%r58, %r56, %r212;
	setp.lt.s32 	%p52, %r32, %r211;
	add.s32 	%r213, %r211, %r64;
	setp.ge.s32 	%p53, %r32, %r213;
	setp.lt.s32 	%p54, %r34, %r58;
	or.pred  	%p55, %p52, %p54;
	or.pred  	%p56, %p55, %p53;
	add.s32 	%r214, %r58, %r63;
	setp.ge.s32 	%p57, %r34, %r214;
	or.pred  	%p58, %p56, %p57;
	@%p58 bra 	$L__BB3_29;
	shr.s32 	%r215, %r56, 31;
	shr.u32 	%r216, %r215, 27;
	add.s32 	%r217, %r56, %r216;
	shr.s32 	%r218, %r217, 5;
	sub.s32 	%r219, %r32, %r211;
	sub.s32 	%r220, %r34, %r58;
	and.b32  	%r221, %r56, 31;
	mov.b32 	%r222, 1;
	shl.b32 	%r223, %r222, %r221;
	not.b32 	%r224, %r223;
	mad.lo.s32 	%r225, %r219, %r63, %r220;
	mad.lo.s32 	%r226, %r218, %r7, %r35;
	mad.lo.s32 	%r227, %r225, %r62, %r226;
	mul.wide.s32 	%rd38, %r227, 4;
	add.s64 	%rd39, %rd1, %rd38;
	ld.global.u32 	%r228, [%rd39];
	and.b32  	%r229, %r228, %r224;
	st.global.u32 	[%rd39], %r229;
	add.s64 	%rd41, %rd39, %rd40;
	ld.global.u32 	%r230, [%rd41];
	or.b32  	%r231, %r230, %r223;
	st.global.u32 	[%rd41], %r231;
$L__BB3_29:
	add.s32 	%r258, %r56, %r2;
	setp.lt.s32 	%p59, %r258, %r6;
	@%p59 bra 	$L__BB3_21;
$L__BB3_30:
	add.s32 	%r257, %r257, 1;
	setp.ne.s32 	%p60, %r257, %r8;
	@%p60 bra 	$L__BB3_10;
$L__BB3_31:
	ret;

}
	// .globl	produce_autoencoder_example
.visible .entry produce_autoencoder_example(
	.param .u64 .ptr .align 1 produce_autoencoder_example_param_0,
	.param .u64 .ptr .align 1 produce_autoencoder_example_param_1,
	.param .u32 produce_autoencoder_example_param_2,
	.param .u64 .ptr .align 1 produce_autoencoder_example_param_3,
	.param .u64 .ptr .align 1 produce_autoencoder_example_param_4,
	.param .u32 produce_autoencoder_example_param_5,
	.param .u64 .ptr .align 1 produce_autoencoder_example_param_6,
	.param .u64 .ptr .align 1 produce_autoencoder_example_param_7,
	.param .u32 produce_autoencoder_example_param_8,
	.param .u64 .ptr .align 1 produce_autoencoder_example_param_9,
	.param .u64 .ptr .align 1 produce_autoencoder_example_param_10,
	.param .u32 produce_autoencoder_example_param_11,
	.param .u32 produce_autoencoder_example_param_12,
	.param .u32 produce_autoencoder_example_param_13,
	.param .u32 produce_autoencoder_example_param_14
)
{
	.reg .pred 	%p<89>;
	.reg .b32 	%r<650>;
	.reg .b32 	%f<2>;
	.reg .b64 	%rd<153>;
	.reg .b64 	%fd<2>;

	ld.param.u64 	%rd24, [produce_autoencoder_example_param_0];
	ld.param.u32 	%r134, [produce_autoencoder_example_param_2];
	ld.param.u64 	%rd27, [produce_autoencoder_example_param_3];
	ld.param.u64 	%rd28, [produce_autoencoder_example_param_4];
	ld.param.u32 	%r135, [produce_autoencoder_example_param_5];
	ld.param.u64 	%rd29, [produce_autoencoder_example_param_6];
	ld.param.u32 	%r136, [produce_autoencoder_example_param_8];
	ld.param.u64 	%rd30, [produce_autoencoder_example_param_9];
	ld.param.u64 	%rd31, [produce_autoencoder_example_param_10];
	ld.param.u32 	%r137, [produce_autoencoder_example_param_11];
	ld.param.u32 	%r138, [produce_autoencoder_example_param_12];
	ld.param.u32 	%r139, [produce_autoencoder_example_param_13];
	cvta.to.global.u64 	%rd1, %rd28;
	cvta.to.global.u64 	%rd2, %rd27;
	cvta.to.global.u64 	%rd3, %rd31;
	cvta.to.global.u64 	%rd4, %rd29;
	cvta.to.global.u64 	%rd5, %rd30;
	cvta.to.global.u64 	%rd6, %rd24;
	mov.u32 	%r141, %ctaid.x;
	mov.u32 	%r142, %ntid.x;
	mul.lo.s32 	%r143, %r141, %r142;
	mov.u32 	%r144, %tid.x;
	neg.s32 	%r145, %r144;
	setp.ne.s32 	%p1, %r143, %r145;
	@%p1 bra 	$L__BB4_161;
	ld.global.v2.u32 	{%r617, %r635}, [%rd6];
	ld.global.v2.u32 	{%r615, %r614}, [%rd6+8];
	ld.global.v2.u32 	{%r613, %r612}, [%rd6+16];
	ld.global.v2.u32 	{%r7, %r8}, [%rd6+24];
	ld.global.f32 	%f1, [%rd6+32];
	ld.global.f64 	%fd1, [%rd6+40];
	setp.lt.s32 	%p2, %r136, 1;
	@%p2 bra 	$L__BB4_14;
	setp.lt.u32 	%p3, %r136, 16;
	mov.b32 	%r587, 0;
	@%p3 bra 	$L__BB4_5;
	and.b32  	%r587, %r136, 2147483632;
	neg.s32 	%r585, %r587;
	mov.b32 	%r584, 7;
$L__BB4_4:
	.pragma "nounroll";
	add.s32 	%r149, %r584, -7;
	shr.u32 	%r150, %r149, 5;
	and.b32  	%r151, %r149, 16;
	mov.b32 	%r152, 1;
	shl.b32 	%r153, %r152, %r151;
	mul.wide.u32 	%rd32, %r150, 4;
	add.s64 	%rd33, %rd5, %rd32;
	ld.global.u32 	%r154, [%rd33];
	add.s32 	%r155, %r584, -6;
	and.b32  	%r156, %r155, 17;
	shl.b32 	%r157, %r152, %r156;
	or.b32  	%r158, %r153, %r157;
	add.s32 	%r159, %r584, -5;
	and.b32  	%r160, %r159, 18;
	shl.b32 	%r161, %r152, %r160;
	or.b32  	%r162, %r158, %r161;
	add.s32 	%r163, %r584, -4;
	and.b32  	%r164, %r163, 19;
	shl.b32 	%r165, %r152, %r164;
	or.b32  	%r166, %r162, %r165;
	add.s32 	%r167, %r584, -3;
	and.b32  	%r168, %r167, 20;
	shl.b32 	%r169, %r152, %r168;
	or.b32  	%r170, %r166, %r169;
	add.s32 	%r171, %r584, -2;
	and.b32  	%r172, %r171, 21;
	shl.b32 	%r173, %r152, %r172;
	or.b32  	%r174, %r170, %r173;
	add.s32 	%r175, %r584, -1;
	and.b32  	%r176, %r175, 22;
	shl.b32 	%r177, %r152, %r176;
	or.b32  	%r178, %r174, %r177;
	add.s32 	%r179, %r584, 8;
	and.b32  	%r180, %r584, 23;
	shl.b32 	%r181, %r152, %r180;
	or.b32  	%r182, %r178, %r181;
	add.s32 	%r183, %r584, 1;
	and.b32  	%r184, %r183, 24;
	shl.b32 	%r185, %r152, %r184;
	or.b32  	%r186, %r182, %r185;
	add.s32 	%r187, %r584, 2;
	and.b32  	%r188, %r187, 25;
	shl.b32 	%r189, %r152, %r188;
	or.b32  	%r190, %r186, %r189;
	add.s32 	%r191, %r584, 3;
	and.b32  	%r192, %r191, 26;
	shl.b32 	%r193, %r152, %r192;
	or.b32  	%r194, %r190, %r193;
	add.s32 	%r195, %r584, 4;
	and.b32  	%r196, %r195, 27;
	shl.b32 	%r197, %r152, %r196;
	or.b32  	%r198, %r194, %r197;
	add.s32 	%r199, %r584, 5;
	and.b32  	%r200, %r199, 28;
	shl.b32 	%r201, %r152, %r200;
	or.b32  	%r202, %r198, %r201;
	add.s32 	%r203, %r584, 6;
	and.b32  	%r204, %r203, 29;
	shl.b32 	%r205, %r152, %r204;
	or.b32  	%r206, %r202, %r205;
	add.s32 	%r207, %r584, 7;
	and.b32  	%r208, %r207, 30;
	shl.b32 	%r209, %r152, %r208;
	or.b32  	%r210, %r206, %r209;
	and.b32  	%r211, %r179, 31;
	shl.b32 	%r212, %r152, %r211;
	or.b32  	%r213, %r210, %r212;
	not.b32 	%r214, %r213;
	and.b32  	%r215, %r154, %r214;
	st.global.u32 	[%rd33], %r215;
	add.s32 	%r585, %r585, 16;
	add.s32 	%r584, %r584, 16;
	setp.ne.s32 	%p4, %r585, 0;
	@%p4 bra 	$L__BB4_4;
$L__BB4_5:
	and.b32  	%r16, %r136, 15;
	setp.eq.s32 	%p5, %r16, 0;
	@%p5 bra 	$L__BB4_14;
	setp.lt.u32 	%p6, %r16, 8;
	@%p6 bra 	$L__BB4_8;
	shr.u32 	%r216, %r587, 5;
	and.b32  	%r217, %r587, 31;
	mov.b32 	%r218, 1;
	shl.b32 	%r219, %r218, %r217;
	not.b32 	%r220, %r219;
	mul.wide.u32 	%rd34, %r216, 4;
	add.s64 	%rd35, %rd5, %rd34;
	ld.global.u32 	%r221, [%rd35];
	and.b32  	%r222, %r221, %r220;
	st.global.u32 	[%rd35], %r222;
	add.s32 	%r223, %r587, 1;
	shr.u32 	%r224, %r223, 5;
	and.b32  	%r225, %r223, 31;
	shl.b32 	%r226, %r218, %r225;
	not.b32 	%r227, %r226;
	mul.wide.u32 	%rd36, %r224, 4;
	add.s64 	%rd37, %rd5, %rd36;
	ld.global.u32 	%r228, [%rd37];
	and.b32  	%r229, %r228, %r227;
	st.global.u32 	[%rd37], %r229;
	add.s32 	%r230, %r587, 2;
	shr.u32 	%r231, %r230, 5;
	and.b32  	%r232, %r230, 31;
	shl.b32 	%r233, %r218, %r232;
	not.b32 	%r234, %r233;
	mul.wide.u32 	%rd38, %r231, 4;
	add.s64 	%rd39, %rd5, %rd38;
	ld.global.u32 	%r235, [%rd39];
	and.b32  	%r236, %r235, %r234;
	st.global.u32 	[%rd39], %r236;
	add.s32 	%r237, %r587, 3;
	shr.u32 	%r238, %r237, 5;
	and.b32  	%r239, %r237, 31;
	shl.b32 	%r240, %r218, %r239;
	not.b32 	%r241, %r240;
	mul.wide.u32 	%rd40, %r238, 4;
	add.s64 	%rd41, %rd5, %rd40;
	ld.global.u32 	%r242, [%rd41];
	and.b32  	%r243, %r242, %r241;
	st.global.u32 	[%rd41], %r243;
	add.s32 	%r244, %r587, 4;
	shr.u32 	%r245, %r244, 5;
	and.b32  	%r246, %r244, 31;
	shl.b32 	%r247, %r218, %r246;
	not.b32 	%r248, %r247;
	mul.wide.u32 	%rd42, %r245, 4;
	add.s64 	%rd43, %rd5, %rd42;
	ld.global.u32 	%r249, [%rd43];
	and.b32  	%r250, %r249, %r248;
	st.global.u32 	[%rd43], %r250;
	add.s32 	%r251, %r587, 5;
	shr.u32 	%r252, %r251, 5;
	and.b32  	%r253, %r251, 31;
	shl.b32 	%r254, %r218, %r253;
	not.b32 	%r255, %r254;
	mul.wide.u32 	%rd44, %r252, 4;
	add.s64 	%rd45, %rd5, %rd44;
	ld.global.u32 	%r256, [%rd45];
	and.b32  	%r257, %r256, %r255;
	st.global.u32 	[%rd45], %r257;
	add.s32 	%r258, %r587, 6;
	shr.u32 	%r259, %r258, 5;
	and.b32  	%r260, %r258, 31;
	shl.b32 	%r261, %r218, %r260;
	not.b32 	%r262, %r261;
	mul.wide.u32 	%rd46, %r259, 4;
	add.s64 	%rd47, %rd5, %rd46;
	ld.global.u32 	%r263, [%rd47];
	and.b32  	%r264, %r263, %r262;
	st.global.u32 	[%rd47], %r264;
	add.s32 	%r265, %r587, 7;
	shr.u32 	%r266, %r265, 5;
	and.b32  	%r267, %r265, 31;
	shl.b32 	%r268, %r218, %r267;
	not.b32 	%r269, %r268;
	mul.wide.u32 	%rd48, %r266, 4;
	add.s64 	%rd49, %rd5, %rd48;
	ld.global.u32 	%r270, [%rd49];
	and.b32  	%r271, %r270, %r269;
	st.global.u32 	[%rd49], %r271;
	add.s32 	%r587, %r587, 8;
$L__BB4_8:
	and.b32  	%r19, %r136, 7;
	setp.eq.s32 	%p7, %r19, 0;
	@%p7 bra 	$L__BB4_14;
	setp.lt.u32 	%p8, %r19, 4;
	@%p8 bra 	$L__BB4_11;
	shr.u32 	%r272, %r587, 5;
	and.b32  	%r273, %r587, 31;
	mov.b32 	%r274, 1;
	shl.b32 	%r275, %r274, %r273;
	not.b32 	%r276, %r275;
	mul.wide.u32 	%rd50, %r272, 4;
	add.s64 	%rd51, %rd5, %rd50;
	ld.global.u32 	%r277, [%rd51];
	and.b32  	%r278, %r277, %r276;
	st.global.u32 	[%rd51], %r278;
	add.s32 	%r279, %r587, 1;
	shr.u32 	%r280, %r279, 5;
	and.b32  	%r281, %r279, 31;
	shl.b32 	%r282, %r274, %r281;
	not.b32 	%r283, %r282;
	mul.wide.u32 	%rd52, %r280, 4;
	add.s64 	%rd53, %rd5, %rd52;
	ld.global.u32 	%r284, [%rd53];
	and.b32  	%r285, %r284, %r283;
	st.global.u32 	[%rd53], %r285;
	add.s32 	%r286, %r587, 2;
	shr.u32 	%r287, %r286, 5;
	and.b32  	%r288, %r286, 31;
	shl.b32 	%r289, %r274, %r288;
	not.b32 	%r290, %r289;
	mul.wide.u32 	%rd54, %r287, 4;
	add.s64 	%rd55, %rd5, %rd54;
	ld.global.u32 	%r291, [%rd55];
	and.b32  	%r292, %r291, %r290;
	st.global.u32 	[%rd55], %r292;
	add.s32 	%r293, %r587, 3;
	shr.u32 	%r294, %r293, 5;
	and.b32  	%r295, %r293, 31;
	shl.b32 	%r296, %r274, %r295;
	not.b32 	%r297, %r296;
	mul.wide.u32 	%rd56, %r294, 4;
	add.s64 	%rd57, %rd5, %rd56;
	ld.global.u32 	%r298, [%rd57];
	and.b32  	%r299, %r298, %r297;
	st.global.u32 	[%rd57], %r299;
	add.s32 	%r587, %r587, 4;
$L__BB4_11:
	and.b32  	%r22, %r136, 3;
	setp.eq.s32 	%p9, %r22, 0;
	@%p9 bra 	$L__BB4_14;
	neg.s32 	%r589, %r22;
$L__BB4_13:
	.pragma "nounroll";
	shr.u32 	%r300, %r587, 5;
	and.b32  	%r301, %r587, 31;
	mov.b32 	%r302, 1;
	shl.b32 	%r303, %r302, %r301;
	not.b32 	%r304, %r303;
	mul.wide.u32 	%rd58, %r300, 4;
	add.s64 	%rd59, %rd5, %rd58;
	ld.global.u32 	%r305, [%rd59];
	and.b32  	%r306, %r305, %r304;
	st.global.u32 	[%rd59], %r306;
	add.s32 	%r587, %r587, 1;
	add.s32 	%r589, %r589, 1;
	setp.ne.s32 	%p10, %r589, 0;
	@%p10 bra 	$L__BB4_13;
$L__BB4_14:
	ld.param.u32 	%r581, [produce_autoencoder_example_param_14];
	setp.eq.s32 	%p11, %r581, 0;
	shl.b32 	%r307, %r136, 1;
	setp.ge.s32 	%p12, %r136, %r307;
	or.pred  	%p13, %p11, %p12;
	@%p13 bra 	$L__BB4_27;
	add.s32 	%r308, %r136, -1;
	setp.lt.u32 	%p14, %r308, 7;
	mov.u32 	%r594, %r136;
	@%p14 bra 	$L__BB4_19;
	add.s32 	%r592, %r136, 3;
	and.b32  	%r309, %r136, -8;
	neg.s32 	%r591, %r309;
$L__BB4_17:
	.pragma "nounroll";
	add.s32 	%r310, %r592, -3;
	shr.s32 	%r311, %r310, 31;
	shr.u32 	%r312, %r311, 27;
	add.s32 	%r313, %r310, %r312;
	shr.s32 	%r314, %r313, 5;
	and.b32  	%r315, %r310, 31;
	mov.b32 	%r316, 1;
	shl.b32 	%r317, %r316, %r315;
	mul.wide.s32 	%rd60, %r314, 4;
	add.s64 	%rd61, %rd5, %rd60;
	ld.global.u32 	%r318, [%rd61];
	or.b32  	%r319, %r318, %r317;
	st.global.u32 	[%rd61], %r319;
	add.s32 	%r320, %r592, -2;
	shr.s32 	%r321, %r320, 31;
	shr.u32 	%r322, %r321, 27;
	add.s32 	%r323, %r320, %r322;
	shr.s32 	%r324, %r323, 5;
	and.b32  	%r325, %r320, 31;
	shl.b32 	%r326, %r316, %r325;
	mul.wide.s32 	%rd62, %r324, 4;
	add.s64 	%rd63, %rd5, %rd62;
	ld.global.u32 	%r327, [%rd63];
	or.b32  	%r328, %r327, %r326;
	st.global.u32 	[%rd63], %r328;
	add.s32 	%r329, %r592, -1;
	shr.s32 	%r330, %r329, 31;
	shr.u32 	%r331, %r330, 27;
	add.s32 	%r332, %r329, %r331;
	shr.s32 	%r333, %r332, 5;
	and.b32  	%r334, %r329, 31;
	shl.b32 	%r335, %r316, %r334;
	mul.wide.s32 	%rd64, %r333, 4;
	add.s64 	%rd65, %rd5, %rd64;
	ld.global.u32 	%r336, [%rd65];
	or.b32  	%r337, %r336, %r335;
	st.global.u32 	[%rd65], %r337;
	add.s32 	%r338, %r592, 4;
	shr.s32 	%r339, %r592, 31;
	shr.u32 	%r340, %r339, 27;
	add.s32 	%r341, %r592, %r340;
	shr.s32 	%r342, %r341, 5;
	and.b32  	%r343, %r592, 31;
	shl.b32 	%r344, %r316, %r343;
	mul.wide.s32 	%rd66, %r342, 4;
	add.s64 	%rd67, %rd5, %rd66;
	ld.global.u32 	%r345, [%rd67];
	or.b32  	%r346, %r345, %r344;
	st.global.u32 	[%rd67], %r346;
	add.s32 	%r347, %r592, 1;
	shr.s32 	%r348, %r347, 31;
	shr.u32 	%r349, %r348, 27;
	add.s32 	%r350, %r347, %r349;
	shr.s32 	%r351, %r350, 5;
	and.b32  	%r352, %r347, 31;
	shl.b32 	%r353, %r316, %r352;
	mul.wide.s32 	%rd68, %r351, 4;
	add.s64 	%rd69, %rd5, %rd68;
	ld.global.u32 	%r354, [%rd69];
	or.b32  	%r355, %r354, %r353;
	st.global.u32 	[%rd69], %r355;
	add.s32 	%r356, %r592, 2;
	shr.s32 	%r357, %r356, 31;
	shr.u32 	%r358, %r357, 27;
	add.s32 	%r359, %r356, %r358;
	shr.s32 	%r360, %r359, 5;
	and.b32  	%r361, %r356, 31;
	shl.b32 	%r362, %r316, %r361;
	mul.wide.s32 	%rd70, %r360, 4;
	add.s64 	%rd71, %rd5, %rd70;
	ld.global.u32 	%r363, [%rd71];
	or.b32  	%r364, %r363, %r362;
	st.global.u32 	[%rd71], %r364;
	add.s32 	%r365, %r592, 3;
	shr.s32 	%r366, %r365, 31;
	shr.u32 	%r367, %r366, 27;
	add.s32 	%r368, %r365, %r367;
	shr.s32 	%r369, %r368, 5;
	and.b32  	%r370, %r365, 31;
	shl.b32 	%r371, %r316, %r370;
	mul.wide.s32 	%rd72, %r369, 4;
	add.s64 	%rd73, %rd5, %rd72;
	ld.global.u32 	%r372, [%rd73];
	or.b32  	%r373, %r372, %r371;
	st.global.u32 	[%rd73], %r373;
	shr.s32 	%r374, %r338, 31;
	shr.u32 	%r375, %r374, 27;
	add.s32 	%r376, %r338, %r375;
	shr.s32 	%r377, %r376, 5;
	and.b32  	%r378, %r338, 31;
	shl.b32 	%r379, %r316, %r378;
	mul.wide.s32 	%rd74, %r377, 4;
	add.s64 	%rd75, %rd5, %rd74;
	ld.global.u32 	%r380, [%rd75];
	or.b32  	%r381, %r380, %r379;
	st.global.u32 	[%rd75], %r381;
	add.s32 	%r592, %r592, 8;
	add.s32 	%r591, %r591, 8;
	setp.ne.s32 	%p15, %r591, 0;
	@%p15 bra 	$L__BB4_17;
	add.s32 	%r594, %r592, -3;
$L__BB4_19:
	and.b32  	%r36, %r136, 7;
	setp.eq.s32 	%p16, %r36, 0;
	@%p16 bra 	$L__BB4_27;
	setp.lt.u32 	%p17, %r36, 4;
	@%p17 bra 	$L__BB4_22;
	shr.s32 	%r382, %r594, 31;
	shr.u32 	%r383, %r382, 27;
	add.s32 	%r384, %r594, %r383;
	shr.s32 	%r385, %r384, 5;
	and.b32  	%r386, %r594, 31;
	mov.b32 	%r387, 1;
	shl.b32 	%r388, %r387, %r386;
	mul.wide.s32 	%rd76, %r385, 4;
	add.s64 	%rd77, %rd5, %rd76;
	ld.global.u32 	%r389, [%rd77];
	or.b32  	%r390, %r389, %r388;
	st.global.u32 	[%rd77], %r390;
	add.s32 	%r391, %r594, 1;
	shr.s32 	%r392, %r391, 31;
	shr.u32 	%r393, %r392, 27;
	add.s32 	%r394, %r391, %r393;
	shr.s32 	%r395, %r394, 5;
	and.b32  	%r396, %r391, 31;
	shl.b32 	%r397, %r387, %r396;
	mul.wide.s32 	%rd78, %r395, 4;
	add.s64 	%rd79, %rd5, %rd78;
	ld.global.u32 	%r398, [%rd79];
	or.b32  	%r399, %r398, %r397;
	st.global.u32 	[%rd79], %r399;
	add.s32 	%r400, %r594, 2;
	shr.s32 	%r401, %r400, 31;
	shr.u32 	%r402, %r401, 27;
	add.s32 	%r403, %r400, %r402;
	shr.s32 	%r404, %r403, 5;
	and.b32  	%r405, %r400, 31;
	shl.b32 	%r406, %r387, %r405;
	mul.wide.s32 	%rd80, %r404, 4;
	add.s64 	%rd81, %rd5, %rd80;
	ld.global.u32 	%r407, [%rd81];
	or.b32  	%r408, %r407, %r406;
	st.global.u32 	[%rd81], %r408;
	add.s32 	%r409, %r594, 3;
	shr.s32 	%r410, %r409, 31;
	shr.u32 	%r411, %r410, 27;
	add.s32 	%r412, %r409, %r411;
	shr.s32 	%r413, %r412, 5;
	and.b32  	%r414, %r409, 31;
	shl.b32 	%r415, %r387, %r414;
	mul.wide.s32 	%rd82, %r413, 4;
	add.s64 	%rd83, %rd5, %rd82;
	ld.global.u32 	%r416, [%rd83];
	or.b32  	%r417, %r416, %r415;
	st.global.u32 	[%rd83], %r417;
	add.s32 	%r594, %r594, 4;
$L__BB4_22:
	and.b32  	%r39, %r136, 3;
	setp.eq.s32 	%p18, %r39, 0;
	@%p18 bra 	$L__BB4_27;
	setp.eq.s32 	%p19, %r39, 1;
	@%p19 bra 	$L__BB4_25;
	shr.s32 	%r418, %r594, 31;
	shr.u32 	%r419, %r418, 27;
	add.s32 	%r420, %r594, %r419;
	shr.s32 	%r421, %r420, 5;
	and.b32  	%r422, %r594, 31;
	mov.b32 	%r423, 1;
	shl.b32 	%r424, %r423, %r422;
	mul.wide.s32 	%rd84, %r421, 4;
	add.s64 	%rd85, %rd5, %rd84;
	ld.global.u32 	%r425, [%rd85];
	or.b32  	%r426, %r425, %r424;
	st.global.u32 	[%rd85], %r426;
	add.s32 	%r427, %r594, 1;
	shr.s32 	%r428, %r427, 31;
	shr.u32 	%r429, %r428, 27;
	add.s32 	%r430, %r427, %r429;
	shr.s32 	%r431, %r430, 5;
	and.b32  	%r432, %r427, 31;
	shl.b32 	%r433, %r423, %r432;
	mul.wide.s32 	%rd86, %r431, 4;
	add.s64 	%rd87, %rd5, %rd86;
	ld.global.u32 	%r434, [%rd87];
	or.b32  	%r435, %r434, %r433;
	st.global.u32 	[%rd87], %r435;
	add.s32 	%r594, %r594, 2;
$L__BB4_25:
	and.b32  	%r436, %r136, 1;
	setp.eq.b32 	%p20, %r436, 1;
	not.pred 	%p21, %p20;
	@%p21 bra 	$L__BB4_27;
	shr.s32 	%r437, %r594, 31;
	shr.u32 	%r438, %r437, 27;
	add.s32 	%r439, %r594, %r438;
	shr.s32 	%r440, %r439, 5;
	and.b32  	%r441, %r594, 31;
	mov.b32 	%r442, 1;
	shl.b32 	%r443, %r442, %r441;
	mul.wide.s32 	%rd88, %r440, 4;
	add.s64 	%rd89, %rd5, %rd88;
	ld.global.u32 	%r444, [%rd89];
	or.b32  	%r445, %r444, %r443;
	st.global.u32 	[%rd89], %r445;
$L__BB4_27:
	ld.param.u64 	%rd148, [produce_autoencoder_example_param_1];
	cvta.to.global.u64 	%rd90, %rd148;
	mul.wide.s32 	%rd91, %r137, 4;
	add.s64 	%rd7, %rd90, %rd91;
	ld.global.u32 	%r446, [%rd7];
	add.s32 	%r447, %r446, 1;
	mul.wide.u32 	%rd92, %r447, 4;
	add.s64 	%rd93, %rd4, %rd92;
	ld.global.u32 	%r448, [%rd93];
	mul.wide.u32 	%rd94, %r446, 4;
	add.s64 	%rd95, %rd4, %rd94;
	ld.global.u32 	%r449, [%rd95];
	setp.eq.s32 	%p22, %r448, %r449;
	sub.s32 	%r450, %r448, %r449;
	setp.eq.s32 	%p23, %r450, %r135;
	or.pred  	%p24, %p22, %p23;
	@%p24 bra 	$L__BB4_43;
	setp.lt.s32 	%p25, %r138, 1;
	@%p25 bra 	$L__BB4_37;
	ld.param.u32 	%r582, [produce_autoencoder_example_param_14];
	setp.ne.s32 	%p26, %r582, 0;
	@%p26 bra 	$L__BB4_34;
	mov.b32 	%r637, 0;
	mov.u32 	%r643, %r635;
$L__BB4_31:
	mov.u32 	%r635, %r615;
	mov.u32 	%r615, %r614;
	mov.u32 	%r614, %r613;
	mov.u32 	%r613, %r612;
	ld.param.u64 	%rd149, [produce_autoencoder_example_param_7];
	ld.global.u32 	%r452, [%rd7];
	mul.wide.u32 	%rd96, %r452, 4;
	add.s64 	%rd97, %rd4, %rd96;
	ld.global.u32 	%r453, [%rd97];
	shr.u32 	%r454, %r643, 2;
	xor.b32  	%r455, %r454, %r643;
	shl.b32 	%r456, %r613, 4;
	shl.b32 	%r457, %r455, 1;
	xor.b32  	%r458, %r456, %r457;
	xor.b32  	%r459, %r458, %r613;
	xor.b32  	%r612, %r459, %r455;
	add.s32 	%r617, %r617, 362437;
	add.s32 	%r460, %r612, %r617;
	add.s32 	%r461, %r452, 1;
	mul.wide.u32 	%rd98, %r461, 4;
	add.s64 	%rd99, %rd4, %rd98;
	ld.global.u32 	%r462, [%rd99];
	sub.s32 	%r463, %r462, %r453;
	rem.u32 	%r464, %r460, %r463;
	add.s32 	%r465, %r464, %r453;
	cvta.to.global.u64 	%rd100, %rd149;
	mul.wide.s32 	%rd101, %r465, 4;
	add.s64 	%rd102, %rd100, %rd101;
	ld.global.u32 	%r466, [%rd102];
	mul.wide.s32 	%rd103, %r466, 4;
	add.s64 	%rd19, %rd2, %rd103;
	ld.global.u32 	%r644, [%rd19];
	ld.global.u32 	%r467, [%rd19+4];
	setp.ge.u32 	%p27, %r644, %r467;
	@%p27 bra 	$L__BB4_33;
$L__BB4_32:
	mul.wide.s32 	%rd104, %r644, 4;
	add.s64 	%rd105, %rd1, %rd104;
	ld.global.u32 	%r468, [%rd105];
	shr.u32 	%r469, %r468, 5;
	and.b32  	%r470, %r468, 31;
	mov.b32 	%r471, 1;
	shl.b32 	%r472, %r471, %r470;
	mul.wide.u32 	%rd106, %r469, 4;
	add.s64 	%rd107, %rd5, %rd106;
	ld.global.u32 	%r473, [%rd107];
	or.b32  	%r474, %r472, %r473;
	st.global.u32 	[%rd107], %r474;
	add.s32 	%r644, %r644, 1;
	ld.global.u32 	%r475, [%rd19+4];
	setp.lt.u32 	%p28, %r644, %r475;
	@%p28 bra 	$L__BB4_32;
$L__BB4_33:
	add.s32 	%r637, %r637, 1;
	setp.eq.s32 	%p29, %r637, %r138;
	mov.u32 	%r643, %r635;
	@%p29 bra 	$L__BB4_37;
	bra.uni 	$L__BB4_31;
$L__BB4_34:
	mov.b32 	%r596, 0;
	mov.u32 	%r602, %r635;
$L__BB4_35:
	mov.u32 	%r635, %r615;
	mov.u32 	%r615, %r614;
	mov.u32 	%r614, %r613;
	mov.u32 	%r613, %r612;
	ld.param.u64 	%rd150, [produce_autoencoder_example_param_7];
	ld.global.u32 	%r477, [%rd7];
	mul.wide.u32 	%rd108, %r477, 4;
	add.s64 	%rd109, %rd4, %rd108;
	ld.global.u32 	%r478, [%rd109];
	shr.u32 	%r479, %r602, 2;
	xor.b32  	%r480, %r479, %r602;
	shl.b32 	%r481, %r613, 4;
	shl.b32 	%r482, %r480, 1;
	xor.b32  	%r483, %r481, %r482;
	xor.b32  	%r484, %r483, %r613;
	xor.b32  	%r612, %r484, %r480;
	add.s32 	%r617, %r617, 362437;
	add.s32 	%r485, %r612, %r617;
	add.s32 	%r486, %r477, 1;
	mul.wide.u32 	%rd110, %r486, 4;
	add.s64 	%rd111, %rd4, %rd110;
	ld.global.u32 	%r487, [%rd111];
	sub.s32 	%r488, %r487, %r478;
	rem.u32 	%r489, %r485, %r488;
	add.s32 	%r490, %r489, %r478;
	cvta.to.global.u64 	%rd112, %rd150;
	mul.wide.s32 	%rd113, %r490, 4;
	add.s64 	%rd114, %rd112, %rd113;
	ld.global.u32 	%r491, [%rd114];
	mul.wide.s32 	%rd115, %r491, 4;
	add.s64 	%rd8, %rd2, %rd115;
	ld.global.u32 	%r603, [%rd8];
	ld.global.u32 	%r492, [%rd8+4];
	setp.ge.u32 	%p30, %r603, %r492;
	@%p30 bra 	$L__BB4_36;
	bra.uni 	$L__BB4_42;
$L__BB4_36:
	add.s32 	%r596, %r596, 1;
	setp.eq.s32 	%p32, %r596, %r138;
	mov.u32 	%r602, %r635;
	@%p32 bra 	$L__BB4_37;
	bra.uni 	$L__BB4_35;
$L__BB4_37:
	setp.lt.s32 	%p33, %r134, 1;
	@%p33 bra 	$L__BB4_160;
	neg.s32 	%r107, %r139;
	mul.wide.u32 	%rd122, %r137, 4;
	add.s64 	%rd17, %rd3, %rd122;
	and.b32  	%r108, %r134, 7;
	setp.lt.u32 	%p34, %r134, 8;
	mov.b32 	%r647, 0;
	@%p34 bra 	$L__BB4_132;
	and.b32  	%r647, %r134, 2147483640;
	neg.s32 	%r645, %r137;
	add.s64 	%rd152, %rd3, 16;
	mov.b32 	%r646, 0;
$L__BB4_40:
	.pragma "nounroll";
	setp.ne.s32 	%p35, %r645, 0;
	@%p35 bra 	$L__BB4_109;
	st.global.u32 	[%rd17], %r139;
	bra.uni 	$L__BB4_110;
$L__BB4_42:
	mul.wide.s32 	%rd116, %r603, 4;
	add.s64 	%rd117, %rd1, %rd116;
	ld.global.u32 	%r493, [%rd117];
	shr.u32 	%r494, %r493, 5;
	and.b32  	%r495, %r493, 31;
	mov.b32 	%r496, 1;
	shl.b32 	%r497, %r496, %r495;
	mul.wide.u32 	%rd118, %r494, 4;
	add.s64 	%rd119, %rd5, %rd118;
	ld.global.u32 	%r498, [%rd119];
	or.b32  	%r499, %r497, %r498;
	st.global.u32 	[%rd119], %r499;
	ld.global.u32 	%r500, [%rd117];
	add.s32 	%r501, %r500, %r136;
	shr.u32 	%r502, %r501, 5;
	and.b32  	%r503, %r501, 31;
	shl.b32 	%r504, %r496, %r503;
	not.b32 	%r505, %r504;
	mul.wide.u32 	%rd120, %r502, 4;
	add.s64 	%rd121, %rd5, %rd120;
	ld.global.u32 	%r506, [%rd121];
	and.b32  	%r507, %r506, %r505;
	st.global.u32 	[%rd121], %r507;
	add.s32 	%r603, %r603, 1;
	ld.global.u32 	%r508, [%rd8+4];
	setp.lt.u32 	%p31, %r603, %r508;
	@%p31 bra 	$L__BB4_42;
	bra.uni 	$L__BB4_36;
$L__BB4_43:
	setp.lt.s32 	%p57, %r138, 1;
	@%p57 bra 	$L__BB4_52;
	ld.param.u32 	%r583, [produce_autoencoder_example_param_14];
	setp.ne.s32 	%p58, %r583, 0;
	@%p58 bra 	$L__BB4_49;
	mov.b32 	%r618, 0;
	mov.u32 	%r624, %r635;
$L__BB4_46:
	mov.u32 	%r635, %r615;
	mov.u32 	%r615, %r614;
	mov.u32 	%r614, %r613;
	mov.u32 	%r613, %r612;
	shr.u32 	%r524, %r624, 2;
	xor.b32  	%r525, %r524, %r624;
	shl.b32 	%r526, %r613, 4;
	shl.b32 	%r527, %r525, 1;
	xor.b32  	%r528, %r526, %r527;
	xor.b32  	%r529, %r528, %r613;
	xor.b32  	%r612, %r529, %r525;
	add.s32 	%r617, %r617, 362437;
	add.s32 	%r530, %r612, %r617;
	rem.u32 	%r531, %r530, %r135;
	mul.wide.s32 	%rd128, %r531, 4;
	add.s64 	%rd12, %rd2, %rd128;
	ld.global.u32 	%r625, [%rd12];
	ld.global.u32 	%r532, [%rd12+4];
	setp.ge.u32 	%p59, %r625, %r532;
	@%p59 bra 	$L__BB4_48;
$L__BB4_47:
	mul.wide.s32 	%rd129, %r625, 4;
	add.s64 	%rd130, %rd1, %rd129;
	ld.global.u32 	%r533, [%rd130];
	shr.u32 	%r534, %r533, 5;
	and.b32  	%r535, %r533, 31;
	mov.b32 	%r536, 1;
	shl.b32 	%r537, %r536, %r535;
	mul.wide.u32 	%rd131, %r534, 4;
	add.s64 	%rd132, %rd5, %rd131;
	ld.global.u32 	%r538, [%rd132];
	or.b32  	%r539, %r537, %r538;
	st.global.u32 	[%rd132], %r539;
	add.s32 	%r625, %r625, 1;
	ld.global.u32 	%r540, [%rd12+4];
	setp.lt.u32 	%p60, %r625, %r540;
	@%p60 bra 	$L__BB4_47;
$L__BB4_48:
	add.s32 	%r618, %r618, 1;
	setp.eq.s32 	%p61, %r618, %r138;
	mov.u32 	%r624, %r635;
	@%p61 bra 	$L__BB4_52;
	bra.uni 	$L__BB4_46;
$L__BB4_49:
	mov.b32 	%r604, 0;
	mov.u32 	%r610, %r635;
$L__BB4_50:
	mov.u32 	%r635, %r615;
	mov.u32 	%r615, %r614;
	mov.u32 	%r614, %r613;
	mov.u32 	%r613, %r612;
	shr.u32 	%r542, %r610, 2;
	xor.b32  	%r543, %r542, %r610;
	shl.b32 	%r544, %r613, 4;
	shl.b32 	%r545, %r543, 1;
	xor.b32  	%r546, %r544, %r545;
	xor.b32  	%r547, %r546, %r613;
	xor.b32  	%r612, %r547, %r543;
	add.s32 	%r617, %r617, 362437;
	add.s32 	%r548, %r612, %r617;
	rem.u32 	%r549, %r548, %r135;
	mul.wide.s32 	%rd133, %r549, 4;
	add.s64 	%rd9, %rd2, %rd133;
	ld.global.u32 	%r611, [%rd9];
	ld.global.u32 	%r550, [%rd9+4];
	setp.ge.u32 	%p62, %r611, %r550;
	@%p62 bra 	$L__BB4_51;
	bra.uni 	$L__BB4_162;
$L__BB4_51:
	add.s32 	%r604, %r604, 1;
	setp.eq.s32 	%p64, %r604, %r138;
	mov.u32 	%r610, %r635;
	@%p64 bra 	$L__BB4_52;
	bra.uni 	$L__BB4_50;
$L__BB4_52:
	setp.lt.s32 	%p65, %r134, 1;
	@%p65 bra 	$L__BB4_108;
	neg.s32 	%r74, %r139;
	mul.wide.u32 	%rd140, %r137, 4;
	add.s64 	%rd10, %rd3, %rd140;
	and.b32  	%r75, %r134, 7;
	setp.lt.u32 	%p66, %r134, 8;
	mov.b32 	%r628, 0;
	@%p66 bra 	$L__BB4_80;
	and.b32  	%r628, %r134, 2147483640;
	neg.s32 	%r626, %r137;
	add.s64 	%rd151, %rd3, 16;
	mov.b32 	%r627, 0;
$L__BB4_55:
	.pragma "nounroll";
	setp.ne.s32 	%p67, %r626, 0;
	@%p67 bra 	$L__BB4_57;
	st.global.u32 	[%rd10], %r139;
	bra.uni 	$L__BB4_58;
$L__BB4_57:
	st.global.u32 	[%rd151+-16], %r74;
$L__BB4_58:
	add.s32 	%r569, %r627, 1;
	setp.eq.s32 	%p68, %r569, %r137;
	@%p68 bra 	$L__BB4_60;
	st.global.u32 	[%rd151+-12], %r74;
	bra.uni 	$L__BB4_61;
$L__BB4_60:
	st.global.u32 	[%rd10], %r139;
$L__BB4_61:
	add.s32 	%r570, %r627, 2;
	setp.eq.s32 	%p69, %r570, %r137;
	@%p69 bra 	$L__BB4_63;
	st.global.u32 	[%rd151+-8], %r74;
	bra.uni 	$L__BB4_64;
$L__BB4_63:
	st.global.u32 	[%rd10], %r139;
$L__BB4_64:
	add.s32 	%r571, %r627, 3;
	setp.eq.s32 	%p70, %r571, %r137;
	@%p70 bra 	$L__BB4_66;
	st.global.u32 	[%rd151+-4], %r74;
	bra.uni 	$L__BB4_67;
$L__BB4_66:
	st.global.u32 	[%rd10], %r139;
$L__BB4_67:
	add.s32 	%r572, %r627, 4;
	setp.eq.s32 	%p71, %r572, %r137;
	@%p71 bra 	$L__BB4_69;
	st.global.u32 	[%rd151], %r74;
	bra.uni 	$L__BB4_70;
$L__BB4_69:
	st.global.u32 	[%rd10], %r139;
$L__BB4_70:
	add.s32 	%r573, %r627, 5;
	setp.eq.s32 	%p72, %r573, %r137;
	@%p72 bra 	$L__BB4_72;
	st.global.u32 	[%rd151+4], %r74;
	bra.uni 	$L__BB4_73;
$L__BB4_72:
	st.global.u32 	[%rd10], %r139;
$L__BB4_73:
	add.s32 	%r574, %r627, 6;
	setp.eq.s32 	%p73, %r574, %r137;
	@%p73 bra 	$L__BB4_75;
	st.global.u32 	[%rd151+8], %r74;
	bra.uni 	$L__BB4_76;
$L__BB4_75:
	st.global.u32 	[%rd10], %r139;
$L__BB4_76:
	add.s32 	%r575, %r627, 7;
	setp.eq.s32 	%p74, %r575, %r137;
	@%p74 bra 	$L__BB4_78;
	st.global.u32 	[%rd151+12], %r74;
	bra.uni 	$L__BB4_79;
$L__BB4_78:
	st.global.u32 	[%rd10], %r139;
$L__BB4_79:
	add.s32 	%r627, %r627, 8;
	add.s32 	%r626, %r626, 8;
	add.s64 	%rd151, %rd151, 32;
	setp.ne.s32 	%p75, %r627, %r628;
	@%p75 bra 	$L__BB4_55;
$L__BB4_80:
	setp.eq.s32 	%p76, %r75, 0;
	@%p76 bra 	$L__BB4_108;
	and.b32  	%r96, %r134, 3;
	setp.lt.u32 	%p77, %r75, 4;
	@%p77 bra 	$L__BB4_95;
	setp.eq.s32 	%p78, %r628, %r137;
	mul.wide.u32 	%rd141, %r628, 4;
	add.s64 	%rd15, %rd3, %rd141;
	@%p78 bra 	$L__BB4_84;
	st.global.u32 	[%rd15], %r74;
	bra.uni 	$L__BB4_85;
$L__BB4_84:
	st.global.u32 	[%rd10], %r139;
$L__BB4_85:
	add.s32 	%r576, %r628, 1;
	setp.eq.s32 	%p79, %r576, %r137;
	@%p79 bra 	$L__BB4_87;
	st.global.u32 	[%rd15+4], %r74;
	bra.uni 	$L__BB4_88;
$L__BB4_87:
	st.global.u32 	[%rd10], %r139;
$L__BB4_88:
	add.s32 	%r577, %r628, 2;
	setp.eq.s32 	%p80, %r577, %r137;
	@%p80 bra 	$L__BB4_90;
	st.global.u32 	[%rd15+8], %r74;
	bra.uni 	$L__BB4_91;
$L__BB4_90:
	st.global.u32 	[%rd10], %r139;
$L__BB4_91:
	add.s32 	%r578, %r628, 3;
	setp.eq.s32 	%p81, %r578, %r137;
	@%p81 bra 	$L__BB4_93;
	st.global.u32 	[%rd15+12], %r74;
	bra.uni 	$L__BB4_94;
$L__BB4_93:
	st.global.u32 	[%rd10], %r139;
$L__BB4_94:
	add.s32 	%r628, %r628, 4;
$L__BB4_95:
	setp.eq.s32 	%p82, %r96, 0;
	@%p82 bra 	$L__BB4_108;
	setp.eq.s32 	%p83, %r96, 1;
	@%p83 bra 	$L__BB4_104;
	setp.eq.s32 	%p84, %r628, %r137;
	mul.wide.u32 	%rd142, %r628, 4;
	add.s64 	%rd16, %rd3, %rd142;
	@%p84 bra 	$L__BB4_99;
	st.global.u32 	[%rd16], %r74;
	bra.uni 	$L__BB4_100;
$L__BB4_99:
	st.global.u32 	[%rd10], %r139;
$L__BB4_100:
	add.s32 	%r579, %r628, 1;
	setp.eq.s32 	%p85, %r579, %r137;
	@%p85 bra 	$L__BB4_102;
	st.global.u32 	[%rd16+4], %r74;
	bra.uni 	$L__BB4_103;
$L__BB4_102:
	st.global.u32 	[%rd10], %r139;
$L__BB4_103:
	add.s32 	%r628, %r628, 2;
$L__BB4_104:
	and.b32  	%r580, %r134, 1;
	setp.eq.b32 	%p86, %r580, 1;
	not.pred 	%p87, %p86;
	@%p87 bra 	$L__BB4_108;
	setp.eq.s32 	%p88, %r628, %r137;
	@%p88 bra 	$L__BB4_107;
	mul.wide.u32 	%rd143, %r628, 4;
	add.s64 	%rd144, %rd3, %rd143;
	st.global.u32 	[%rd144], %r74;
	bra.uni 	$L__BB4_108;
$L__BB4_107:
	st.global.u32 	[%rd10], %r139;
$L__BB4_108:
	ld.param.u64 	%rd147, [produce_autoencoder_example_param_0];
	cvta.to.global.u64 	%rd145, %rd147;
	st.global.v2.u32 	[%rd145], {%r617, %r635};
	st.global.v2.u32 	[%rd145+8], {%r615, %r614};
	st.global.v2.u32 	[%rd145+16], {%r613, %r612};
	st.global.v2.u32 	[%rd145+24], {%r7, %r8};
	st.global.f32 	[%rd145+32], %f1;
	st.global.f64 	[%rd145+40], %fd1;
	bra.uni 	$L__BB4_161;
$L__BB4_109:
	st.global.u32 	[%rd152+-16], %r107;
$L__BB4_110:
	add.s32 	%r511, %r646, 1;
	setp.eq.s32 	%p36, %r511, %r137;
	@%p36 bra 	$L__BB4_112;
	st.global.u32 	[%rd152+-12], %r107;
	bra.uni 	$L__BB4_113;
$L__BB4_112:
	st.global.u32 	[%rd17], %r139;
$L__BB4_113:
	add.s32 	%r512, %r646, 2;
	setp.eq.s32 	%p37, %r512, %r137;
	@%p37 bra 	$L__BB4_115;
	st.global.u32 	[%rd152+-8], %r107;
	bra.uni 	$L__BB4_116;
$L__BB4_115:
	st.global.u32 	[%rd17], %r139;
$L__BB4_116:
	add.s32 	%r513, %r646, 3;
	setp.eq.s32 	%p38, %r513, %r137;
	@%p38 bra 	$L__BB4_118;
	st.global.u32 	[%rd152+-4], %r107;
	bra.uni 	$L__BB4_119;
$L__BB4_118:
	st.global.u32 	[%rd17], %r139;
$L__BB4_119:
	add.s32 	%r514, %r646, 4;
	setp.eq.s32 	%p39, %r514, %r137;
	@%p39 bra 	$L__BB4_121;
	st.global.u32 	[%rd152], %r107;
	bra.uni 	$L__BB4_122;
$L__BB4_121:
	st.global.u32 	[%rd17], %r139;
$L__BB4_122:
	add.s32 	%r515, %r646, 5;
	setp.eq.s32 	%p40, %r515, %r137;
	@%p40 bra 	$L__BB4_124;
	st.global.u32 	[%rd152+4], %r107;
	bra.uni 	$L__BB4_125;
$L__BB4_124:
	st.global.u32 	[%rd17], %r139;
$L__BB4_125:
	add.s32 	%r516, %r646, 6;
	setp.eq.s32 	%p41, %r516, %r137;
	@%p41 bra 	$L__BB4_127;
	st.global.u32 	[%rd152+8], %r107;
	bra.uni 	$L__BB4_128;
$L__BB4_127:
	st.global.u32 	[%rd17], %r139;
$L__BB4_128:
	add.s32 	%r517, %r646, 7;
	setp.eq.s32 	%p42, %r517, %r137;
	@%p42 bra 	$L__BB4_130;
	st.global.u32 	[%rd152+12], %r107;
	bra.uni 	$L__BB4_131;
$L__BB4_130:
	st.global.u32 	[%rd17], %r139;
$L__BB4_131:
	add.s32 	%r646, %r646, 8;
	add.s32 	%r645, %r645, 8;
	add.s64 	%rd152, %rd152, 32;
	setp.ne.s32 	%p43, %r646, %r647;
	@%p43 bra 	$L__BB4_40;
$L__BB4_132:
	setp.eq.s32 	%p44, %r108, 0;
	@%p44 bra 	$L__BB4_160;
	and.b32  	%r129, %r134, 3;
	setp.lt.u32 	%p45, %r108, 4;
	@%p45 bra 	$L__BB4_147;
	setp.eq.s32 	%p46, %r647, %r137;
	mul.wide.u32 	%rd123, %r647, 4;
	add.s64 	%rd22, %rd3, %rd123;
	@%p46 bra 	$L__BB4_136;
	st.global.u32 	[%rd22], %r107;
	bra.uni 	$L__BB4_137;
$L__BB4_136:
	st.global.u32 	[%rd17], %r139;
$L__BB4_137:
	add.s32 	%r518, %r647, 1;
	setp.eq.s32 	%p47, %r518, %r137;
	@%p47 bra 	$L__BB4_139;
	st.global.u32 	[%rd22+4], %r107;
	bra.uni 	$L__BB4_140;
$L__BB4_139:
	st.global.u32 	[%rd17], %r139;
$L__BB4_140:
	add.s32 	%r519, %r647, 2;
	setp.eq.s32 	%p48, %r519, %r137;
	@%p48 bra 	$L__BB4_142;
	st.global.u32 	[%rd22+8], %r107;
	bra.uni 	$L__BB4_143;
$L__BB4_142:
	st.global.u32 	[%rd17], %r139;
$L__BB4_143:
	add.s32 	%r520, %r647, 3;
	setp.eq.s32 	%p49, %r520, %r137;
	@%p49 bra 	$L__BB4_145;
	st.global.u32 	[%rd22+12], %r107;
	bra.uni 	$L__BB4_146;
$L__BB4_145:
	st.global.u32 	[%rd17], %r139;
$L__BB4_146:
	add.s32 	%r647, %r647, 4;
$L__BB4_147:
	setp.eq.s32 	%p50, %r129, 0;
	@%p50 bra 	$L__BB4_160;
	setp.eq.s32 	%p51, %r129, 1;
	@%p51 bra 	$L__BB4_156;
	setp.eq.s32 	%p52, %r647, %r137;
	mul.wide.u32 	%rd124, %r647, 4;
	add.s64 	%rd23, %rd3, %rd124;
	@%p52 bra 	$L__BB4_151;
	st.global.u32 	[%rd23], %r107;
	bra.uni 	$L__BB4_152;
$L__BB4_151:
	st.global.u32 	[%rd17], %r139;
$L__BB4_152:
	add.s32 	%r521, %r647, 1;
	setp.eq.s32 	%p53, %r521, %r137;
	@%p53 bra 	$L__BB4_154;
	st.global.u32 	[%rd23+4], %r107;
	bra.uni 	$L__BB4_155;
$L__BB4_154:
	st.global.u32 	[%rd17], %r139;
$L__BB4_155:
	add.s32 	%r647, %r647, 2;
$L__BB4_156:
	and.b32  	%r522, %r134, 1;
	setp.eq.b32 	%p54, %r522, 1;
	not.pred 	%p55, %p54;
	@%p55 bra 	$L__BB4_160;
	setp.eq.s32 	%p56, %r647, %r137;
	@%p56 bra 	$L__BB4_159;
	mul.wide.u32 	%rd125, %r647, 4;
	add.s64 	%rd126, %rd3, %rd125;
	st.global.u32 	[%rd126], %r107;
	bra.uni 	$L__BB4_160;
$L__BB4_159:
	st.global.u32 	[%rd17], %r139;
$L__BB4_160:
	ld.param.u64 	%rd146, [produce_autoencoder_example_param_0];
	cvta.to.global.u64 	%rd127, %rd146;
	st.global.v2.u32 	[%rd127], {%r617, %r635};
	st.global.v2.u32 	[%rd127+8], {%r615, %r614};
	st.global.v2.u32 	[%rd127+16], {%r613, %r612};
	st.global.v2.u32 	[%rd127+24], {%r7, %r8};
	st.global.f32 	[%rd127+32], %f1;
	st.global.f64 	[%rd127+40], %fd1;
$L__BB4_161:
	ret;
$L__BB4_162:
	mul.wide.s32 	%rd134, %r611, 4;
	add.s64 	%rd135, %rd1, %rd134;
	ld.global.u32 	%r551, [%rd135];
	shr.u32 	%r552, %r551, 5;
	and.b32  	%r553, %r551, 31;
	mov.b32 	%r554, 1;
	shl.b32 	%r555, %r554, %r553;
	mul.wide.u32 	%rd136, %r552, 4;
	add.s64 	%rd137, %rd5, %rd136;
	ld.global.u32 	%r556, [%rd137];
	or.b32  	%r557, %r555, %r556;
	st.global.u32 	[%rd137], %r557;
	ld.global.u32 	%r558, [%rd135];
	add.s32 	%r559, %r558, %r136;
	shr.u32 	%r560, %r559, 5;
	and.b32  	%r561, %r559, 31;
	shl.b32 	%r562, %r554, %r561;
	not.b32 	%r563, %r562;
	mul.wide.u32 	%rd138, %r560, 4;
	add.s64 	%rd139, %rd5, %rd138;
	ld.global.u32 	%r564, [%rd139];
	and.b32  	%r565, %r564, %r563;
	st.global.u32 	[%rd139], %r565;
	add.s32 	%r611, %r611, 1;
	ld.global.u32 	%r566, [%rd9+4];
	setp.lt.u32 	%p63, %r611, %r566;
	@%p63 bra 	$L__BB4_162;
	bra.uni 	$L__BB4_51;

}


// ===== COMPILED SASS (sm_100) =====

	.target	sm_100

	.elftype	@"ET_EXEC"


//--------------------- .note.nv.tkinfo           --------------------------
	.section	.note.nv.tkinfo,"",@"SHT_NOTE"
	.sectionflags	@"SHF_NOTE_NV_TKINFO"
	.tkinfo
        /*0018*/ 	.word	0x00000002
        /*0030*/ 	.string	""
        /*0030*/ 	.string	"ptxas"
        /*0030*/ 	.string	"Cuda compilation tools, release 13.0, V13.0.88"
        /*0030*/ 	.string	"Build cuda_13.0.r13.0/compiler.36424714_0"
        /*0030*/ 	.string	"-arch sm_100 -m 64 "



//--------------------- .note.nv.cuinfo           --------------------------
	.section	.note.nv.cuinfo,"",@"SHT_NOTE"
	.sectionflags	@"SHF_NOTE_NV_CUINFO"
        /*0018*/ 	.short	0x0002
        /*001a*/ 	.short	0x0064
        /*001c*/ 	.short	0x0082
	.zero		2


//--------------------- .nv.info                  --------------------------
	.section	.nv.info,"",@"SHT_CUDA_INFO"
	.align	4


	//----- nvinfo : EIATTR_REGCOUNT
	.align		4
        /*0000*/ 	.byte	0x04, 0x2f
        /*0002*/ 	.short	(.L_10 - .L_9)
	.align		4
.L_9:
        /*0004*/ 	.word	index@(encode)
        /*0008*/ 	.word	0x0000001e


	//----- nvinfo : EIATTR_FRAME_SIZE
	.align		4
.L_10:
        /*000c*/ 	.byte	0x04, 0x11
        /*000e*/ 	.short	(.L_12 - .L_11)
	.align		4
.L_11:
        /*0010*/ 	.word	index@(encode)
        /*0014*/ 	.word	0x00000000


	//----- nvinfo : EIATTR_REGCOUNT
	.align		4
.L_12:
        /*0018*/ 	.byte	0x04, 0x2f
        /*001a*/ 	.short	(.L_14 - .L_13)
	.align		4
.L_13:
        /*001c*/ 	.word	index@(restore)
        /*0020*/ 	.word	0x0000001e


	//----- nvinfo : EIATTR_FRAME_SIZE
	.align		4
.L_14:
        /*0024*/ 	.byte	0x04, 0x11
        /*0026*/ 	.short	(.L_16 - .L_15)
	.align		4
.L_15:
        /*0028*/ 	.word	index@(restore)
        /*002c*/ 	.word	0x00000000


	//----- nvinfo : EIATTR_REGCOUNT
	.align		4
.L_16:
        /*0030*/ 	.byte	0x04, 0x2f
        /*0032*/ 	.short	(.L_18 - .L_17)
	.align		4
.L_17:
        /*0034*/ 	.word	index@(encode_packed)
        /*0038*/ 	.word	0x00000020


	//----- nvinfo : EIATTR_FRAME_SIZE
	.align		4
.L_18:
        /*003c*/ 	.byte	0x04, 0x11
        /*003e*/ 	.short	(.L_20 - .L_19)
	.align		4
.L_19:
        /*0040*/ 	.word	index@(encode_packed)
        /*0044*/ 	.word	0x00000000


	//----- nvinfo : EIATTR_REGCOUNT
	.align		4
.L_20:
        /*0048*/ 	.byte	0x04, 0x2f
        /*004a*/ 	.short	(.L_22 - .L_21)
	.align		4
.L_21:
        /*004c*/ 	.word	index@(restore_packed)
        /*0050*/ 	.word	0x00000020


	//----- nvinfo : EIATTR_FRAME_SIZE
	.align		4
.L_22:
        /*0054*/ 	.byte	0x04, 0x11
        /*0056*/ 	.short	(.L_24 - .L_23)
	.align		4
.L_23:
        /*0058*/ 	.word	index@(restore_packed)
        /*005c*/ 	.word	0x00000000


	//----- nvinfo : EIATTR_REGCOUNT
	.align		4
.L_24:
        /*0060*/ 	.byte	0x04, 0x2f
        /*0062*/ 	.short	(.L_26 - .L_25)
	.align		4
.L_25:
        /*0064*/ 	.word	index@(produce_autoencoder_example)
        /*0068*/ 	.word	0x00000020


	//----- nvinfo : EIATTR_FRAME_SIZE
	.align		4
.L_26:
        /*006c*/ 	.byte	0x04, 0x11
        /*006e*/ 	.short	(.L_28 - .L_27)
	.align		4
.L_27:
        /*0070*/ 	.word	index@(produce_autoencoder_example)
        /*0074*/ 	.word	0x00000000


	//----- nvinfo : EIATTR_MIN_STACK_SIZE
	.align		4
.L_28:
        /*0078*/ 	.byte	0x04, 0x12
        /*007a*/ 	.short	(.L_30 - .L_29)
	.align		4
.L_29:
        /*007c*/ 	.word	index@(produce_autoencoder_example)
        /*0080*/ 	.word	0x00000000


	//----- nvinfo : EIATTR_MIN_STACK_SIZE
	.align		4
.L_30:
        /*0084*/ 	.byte	0x04, 0x12
        /*0086*/ 	.short	(.L_32 - .L_31)
	.align		4
.L_31:
        /*0088*/ 	.word	index@(restore_packed)
        /*008c*/ 	.word	0x00000000


	//----- nvinfo : EIATTR_MIN_STACK_SIZE
	.align		4
.L_32:
        /*0090*/ 	.byte	0x04, 0x12
        /*0092*/ 	.short	(.L_34 - .L_33)
	.align		4
.L_33:
        /*0094*/ 	.word	index@(encode_packed)
        /*0098*/ 	.word	0x00000000


	//----- nvinfo : EIATTR_MIN_STACK_SIZE
	.align		4
.L_34:
        /*009c*/ 	.byte	0x04, 0x12
        /*009e*/ 	.short	(.L_36 - .L_35)
	.align		4
.L_35:
        /*00a0*/ 	.word	index@(restore)
        /*00a4*/ 	.word	0x00000000


	//----- nvinfo : EIATTR_MIN_STACK_SIZE
	.align		4
.L_36:
        /*00a8*/ 	.byte	0x04, 0x12
        /*00aa*/ 	.short	(.L_38 - .L_37)
	.align		4
.L_37:
        /*00ac*/ 	.word	index@(encode)
        /*00b0*/ 	.word	0x00000000
.L_38:


//--------------------- .nv.compat                --------------------------
	.section	.nv.compat,"",@"SHT_CUDA_COMPAT_INFO"
	.align	4
        /*0000*/ 	.byte	0x02, 0x09, 0x00, 0x00, 0x02, 0x02, 0x01, 0x00, 0x02, 0x05, 0x05, 0x00, 0x03, 0x07, 0x01, 0x01
        /*0010*/ 	.byte	0x02, 0x03, 0x00, 0x00, 0x02, 0x06, 0x01, 0x00, 0x04, 0x0b, 0x08, 0x00, 0x09, 0x00, 0x00, 0x00
        /*0020*/ 	.byte	0x00, 0x00, 0x00, 0x00


//--------------------- .nv.info.produce_autoencoder_example --------------------------
	.section	.nv.info.produce_autoencoder_example,"",@"SHT_CUDA_INFO"
	.sectionflags	@""
	.align	4


	//----- nvinfo : EIATTR_CUDA_API_VERSION
	.align		4
        /*0000*/ 	.byte	0x04, 0x37
        /*0002*/ 	.short	(.L_40 - .L_39)
.L_39:
        /*0004*/ 	.word	0x00000082


	//----- nvinfo : EIATTR_KPARAM_INFO
	.align		4
.L_40:
        /*0008*/ 	.byte	0x04, 0x17
        /*000a*/ 	.short	(.L_42 - .L_41)
.L_41:
        /*000c*/ 	.word	0x00000000
        /*0010*/ 	.short	0x000e
        /*0012*/ 	.short	0x0064
        /*0014*/ 	.byte	0x00, 0xf0, 0x11, 0x00


	//----- nvinfo : EIATTR_KPARAM_INFO
	.align		4
.L_42:
        /*0018*/ 	.byte	0x04, 0x17
        /*001a*/ 	.short	(.L_44 - .L_43)
.L_43:
        /*001c*/ 	.word	0x00000000
        /*0020*/ 	.short	0x000d
        /*0022*/ 	.short	0x0060
        /*0024*/ 	.byte	0x00, 0xf0, 0x11, 0x00


	//----- nvinfo : EIATTR_KPARAM_INFO
	.align		4
.L_44:
        /*0028*/ 	.byte	0x04, 0x17
        /*002a*/ 	.short	(.L_46 - .L_45)
.L_45:
        /*002c*/ 	.word	0x00000000
        /*0030*/ 	.short	0x000c
        /*0032*/ 	.short	0x005c
        /*0034*/ 	.byte	0x00, 0xf0, 0x11, 0x00


	//----- nvinfo : EIATTR_KPARAM_INFO
	.align		4
.L_46:
        /*0038*/ 	.byte	0x04, 0x17
        /*003a*/ 	.short	(.L_48 - .L_47)
.L_47:
        /*003c*/ 	.word	0x00000000
        /*0040*/ 	.short	0x000b
        /*0042*/ 	.short	0x0058
        /*0044*/ 	.byte	0x00, 0xf0, 0x11, 0x00


	//----- nvinfo : EIATTR_KPARAM_INFO
	.align		4
.L_48:
        /*0048*/ 	.byte	0x04, 0x17
        /*004a*/ 	.short	(.L_50 - .L_49)
.L_49:
        /*004c*/ 	.word	0x00000000
        /*0050*/ 	.short	0x000a
        /*0052*/ 	.short	0x0050
        /*0054*/ 	.byte	0x00, 0xf5, 0x21, 0x00


	//----- nvinfo : EIATTR_KPARAM_INFO
	.align		4
.L_50:
        /*0058*/ 	.byte	0x04, 0x17
        /*005a*/ 	.short	(.L_52 - .L_51)
.L_51:
        /*005c*/ 	.word	0x00000000
        /*0060*/ 	.short	0x0009
        /*0062*/ 	.short	0x0048
        /*0064*/ 	.byte	0x00, 0xf5, 0x21, 0x00


	//----- nvinfo : EIATTR_KPARAM_INFO
	.align		4
.L_52:
        /*0068*/ 	.byte	0x04, 0x17
        /*006a*/ 	.short	(.L_54 - .L_53)
.L_53:
        /*006c*/ 	.word	0x00000000
        /*0070*/ 	.short	0x0008
        /*0072*/ 	.short	0x0040
        /*0074*/ 	.byte	0x00, 0xf0, 0x11, 0x00


	//----- nvinfo : EIATTR_KPARAM_INFO
	.align		4
.L_54:
        /*0078*/ 	.byte	0x04, 0x17
        /*007a*/ 	.short	(.L_56 - .L_55)
.L_55:
        /*007c*/ 	.word	0x00000000
        /*0080*/ 	.short	0x0007
        /*0082*/ 	.short	0x0038
        /*0084*/ 	.byte	0x00, 0xf5, 0x21, 0x00


	//----- nvinfo : EIATTR_KPARAM_INFO
	.align		4
.L_56:
        /*0088*/ 	.byte	0x04, 0x17
        /*008a*/ 	.short	(.L_58 - .L_57)
.L_57:
        /*008c*/ 	.word	0x00000000
        /*0090*/ 	.short	0x0006
        /*0092*/ 	.short	0x0030
        /*0094*/ 	.byte	0x00, 0xf5, 0x21, 0x00


	//----- nvinfo : EIATTR_KPARAM_INFO
	.align		4
.L_58:
        /*0098*/ 	.byte	0x04, 0x17
        /*009a*/ 	.short	(.L_60 - .L_59)
.L_59:
        /*009c*/ 	.word	0x00000000
        /*00a0*/ 	.short	0x0005
        /*00a2*/ 	.short	0x0028
        /*00a4*/ 	.byte	0x00, 0xf0, 0x11, 0x00


	//----- nvinfo : EIATTR_KPARAM_INFO
	.align		4
.L_60:
        /*00a8*/ 	.byte	0x04, 0x17
        /*00aa*/ 	.short	(.L_62 - .L_61)
.L_61:
        /*00ac*/ 	.word	0x00000000
        /*00b0*/ 	.short	0x0004
        /*00b2*/ 	.short	0x0020
        /*00b4*/ 	.byte	0x00, 0xf5, 0x21, 0x00


	//----- nvinfo : EIATTR_KPARAM_INFO
	.align		4
.L_62:
        /*00b8*/ 	.byte	0x04, 0x17
        /*00ba*/ 	.short	(.L_64 - .L_63)
.L_63:
        /*00bc*/ 	.word	0x00000000
        /*00c0*/ 	.short	0x0003
        /*00c2*/ 	.short	0x0018
        /*00c4*/ 	.byte	0x00, 0xf5, 0x21, 0x00


	//----- nvinfo : EIATTR_KPARAM_INFO
	.align		4
.L_64:
        /*00c8*/ 	.byte	0x04, 0x17
        /*00ca*/ 	.short	(.L_66 - .L_65)
.L_65:
        /*00cc*/ 	.word	0x00000000
        /*00d0*/ 	.short	0x0002
        /*00d2*/ 	.short	0x0010
        /*00d4*/ 	.byte	0x00, 0xf0, 0x11, 0x00


	//----- nvinfo : EIATTR_KPARAM_INFO
	.align		4
.L_66:
        /*00d8*/ 	.byte	0x04, 0x17
        /*00da*/ 	.short	(.L_68 - .L_67)
.L_67:
        /*00dc*/ 	.word	0x00000000
        /*00e0*/ 	.short	0x0001
        /*00e2*/ 	.short	0x0008
        /*00e4*/ 	.byte	0x00, 0xf5, 0x21, 0x00


	//----- nvinfo : EIATTR_KPARAM_INFO
	.align		4
.L_68:
        /*00e8*/ 	.byte	0x04, 0x17
        /*00ea*/ 	.short	(.L_70 - .L_69)
.L_69:
        /*00ec*/ 	.word	0x00000000
        /*00f0*/ 	.short	0x0000
        /*00f2*/ 	.short	0x0000
        /*00f4*/ 	.byte	0x00, 0xf5, 0x21, 0x00


	//----- nvinfo : EIATTR_SPARSE_MMA_MASK
	.align		4
.L_70:
        /*00f8*/ 	.byte	0x03, 0x50
        /*00fa*/ 	.short	0x0000


	//----- nvinfo : EIATTR_MAXREG_COUNT
	.align		4
        /*00fc*/ 	.byte	0x03, 0x1b
        /*00fe*/ 	.short	0x00ff


	//----- nvinfo : EIATTR_MERCURY_ISA_VERSION
	.align		4
        /*0100*/ 	.byte	0x03, 0x5f
        /*0102*/ 	.short	0x0101


	//----- nvinfo : EIATTR_VRC_CTA_INIT_COUNT
	.align		4
        /*0104*/ 	.byte	0x02, 0x4a
	.zero		1
	.zero		1


	//----- nvinfo : EIATTR_EXIT_INSTR_OFFSETS
	.align		4
        /*0108*/ 	.byte	0x04, 0x1c
        /*010a*/ 	.short	(.L_72 - .L_71)


	//   ....[0]....
.L_71:
        /*010c*/ 	.word	0x00000070


	//   ....[1]....
        /*0110*/ 	.word	0x000029b0


	//   ....[2]....
        /*0114*/ 	.word	0x00003a10


	//----- nvinfo : EIATTR_CBANK_PARAM_SIZE
	.align		4
.L_72:
        /*0118*/ 	.byte	0x03, 0x19
        /*011a*/ 	.short	0x0068


	//----- nvinfo : EIATTR_PARAM_CBANK
	.align		4
        /*011c*/ 	.byte	0x04, 0x0a
        /*011e*/ 	.short	(.L_74 - .L_73)
	.align		4
.L_73:
        /*0120*/ 	.word	index@(.nv.constant0.produce_autoencoder_example)
        /*0124*/ 	.short	0x0380
        /*0126*/ 	.short	0x0068


	//----- nvinfo : EIATTR_SW_WAR
	.align		4
.L_74:
        /*0128*/ 	.byte	0x04, 0x36
        /*012a*/ 	.short	(.L_76 - .L_75)
.L_75:
        /*012c*/ 	.word	0x00000008
.L_76:


//--------------------- .nv.info.restore_packed   --------------------------
	.section	.nv.info.restore_packed,"",@"SHT_CUDA_INFO"
	.sectionflags	@""
	.align	4


	//----- nvinfo : EIATTR_CUDA_API_VERSION
	.align		4
        /*0000*/ 	.byte	0x04, 0x37
        /*0002*/ 	.short	(.L_78 - .L_77)
.L_77:
        /*0004*/ 	.word	0x00000082


	//----- nvinfo : EIATTR_KPARAM_INFO
	.align		4
.L_78:
        /*0008*/ 	.byte	0x04, 0x17
        /*000a*/ 	.short	(.L_80 - .L_79)
.L_79:
        /*000c*/ 	.word	0x00000000
        /*0010*/ 	.short	0x000a
        /*0012*/ 	.short	0x0034
        /*0014*/ 	.byte	0x00, 0xf0, 0x11, 0x00


	//----- nvinfo : EIATTR_KPARAM_INFO
	.align		4
.L_80:
        /*0018*/ 	.byte	0x04, 0x17
        /*001a*/ 	.short	(.L_82 - .L_81)
.L_81:
        /*001c*/ 	.word	0x00000000
        /*0020*/ 	.short	0x0009
        /*0022*/ 	.short	0x0030
        /*0024*/ 	.byte	0x00, 0xf0, 0x11, 0x00


	//----- nvinfo : EIATTR_KPARAM_INFO
	.align		4
.L_82:
        /*0028*/ 	.byte	0x04, 0x17
        /*002a*/ 	.short	(.L_84 - .L_83)
.L_83:
        /*002c*/ 	.word	0x00000000
        /*0030*/ 	.short	0x0008
        /*0032*/ 	.short	0x002c
        /*0034*/ 	.byte	0x00, 0xf0, 0x11, 0x00


	//----- nvinfo : EIATTR_KPARAM_INFO
	.align		4
.L_84:
        /*0038*/ 	.byte	0x04, 0x17
        /*003a*/ 	.short	(.L_86 - .L_85)
.L_85:
        /*003c*/ 	.word	0x00000000
        /*0040*/ 	.short	0x0007
        /*0042*/ 	.short	0x0028
        /*0044*/ 	.byte	0x00, 0xf0, 0x11, 0x00


	//----- nvinfo : EIATTR_KPARAM_INFO
	.align		4
.L_86:
        /*0048*/ 	.byte	0x04, 0x17
        /*004a*/ 	.short	(.L_88 - .L_87)
.L_87:
        /*004c*/ 	.word	0x00000000
        /*0050*/ 	.short	0x0006
        /*0052*/ 	.short	0x0024
        /*0054*/ 	.byte	0x00, 0xf0, 0x11, 0x00


	//----- nvinfo : EIATTR_KPARAM_INFO
	.align		4
.L_88:
        /*0058*/ 	.byte	0x04, 0x17
        /*005a*/ 	.short	(.L_90 - .L_89)
.L_89:
        /*005c*/ 	.word	0x00000000
        /*0060*/ 	.short	0x0005
        /*0062*/ 	.short	0x0020
        /*0064*/ 	.byte	0x00, 0xf0, 0x11, 0x00


	//----- nvinfo : EIATTR_KPARAM_INFO
	.align		4
.L_90:
        /*0068*/ 	.byte	0x04, 0x17
        /*006a*/ 	.short	(.L_92 - .L_91)
.L_91:
        /*006c*/ 	.word	0x00000000
        /*0070*/ 	.short	0x0004
        /*0072*/ 	.short	0x001c
        /*0074*/ 	.byte	0x00, 0xf0, 0x11, 0x00


	//----- nvinfo : EIATTR_KPARAM_INFO
	.align		4
.L_92:
        /*0078*/ 	.byte	0x04, 0x17
        /*007a*/ 	.short	(.L_94 - .L_93)
.L_93:
        /*007c*/ 	.word	0x00000000
        /*0080*/ 	.short	0x0003
        /*0082*/ 	.short	0x0018
        /*0084*/ 	.byte	0x00, 0xf0, 0x11, 0x00


	//----- nvinfo : EIATTR_KPARAM_INFO
	.align		4
.L_94:
        /*0088*/ 	.byte	0x04, 0x17
        /*008a*/ 	.short	(.L_96 - .L_95)
.L_95:
        /*008c*/ 	.word	0x00000000
        /*0090*/ 	.short	0x0002
        /*0092*/ 	.short	0x0010
        /*0094*/ 	.byte	0x00, 0xf5, 0x21, 0x00


	//----- nvinfo : EIATTR_KPARAM_INFO
	.align		4
.L_96:
        /*0098*/ 	.byte	0x04, 0x17
        /*009a*/ 	.short	(.L_98 - .L_97)
.L_97:
        /*009c*/ 	.word	0x00000000
        /*00a0*/ 	.short	0x0001
        /*00a2*/ 	.short	0x0008
        /*00a4*/ 	.byte	0x00, 0xf5, 0x21, 0x00


	//----- nvinfo : EIATTR_KPARAM_INFO
	.align		4
.L_98:
        /*00a8*/ 	.byte	0x04, 0x17
        /*00aa*/ 	.short	(.L_100 - .L_99)
.L_99:
        /*00ac*/ 	.word	0x00000000
        /*00b0*/ 	.short	0x0000
        /*00b2*/ 	.short	0x0000
        /*00b4*/ 	.byte	0x00, 0xf5, 0x21, 0x00


	//----- nvinfo : EIATTR_SPARSE_MMA_MASK
	.align		4
.L_100:
        /*00b8*/ 	.byte	0x03, 0x50
        /*00ba*/ 	.short	0x0000


	//----- nvinfo : EIATTR_MAXREG_COUNT
	.align		4
        /*00bc*/ 	.byte	0x03, 0x1b
        /*00be*/ 	.short	0x00ff


	//----- nvinfo : EIATTR_MERCURY_ISA_VERSION
	.align		4
        /*00c0*/ 	.byte	0x03, 0x5f
        /*00c2*/ 	.short	0x0101


	//----- nvinfo : EIATTR_VRC_CTA_INIT_COUNT
	.align		4
        /*00c4*/ 	.byte	0x02, 0x4a
	.zero		1
	.zero		1


	//----- nvinfo : EIATTR_EXIT_INSTR_OFFSETS
	.align		4
        /*00c8*/ 	.byte	0x04, 0x1c
        /*00ca*/ 	.short	(.L_102 - .L_101)


	//   ....[0]....
.L_101:
        /*00cc*/ 	.word	0x000000c0


	//   ....[1]....
        /*00d0*/ 	.word	0x00000940


	//   ....[2]....
        /*00d4*/ 	.word	0x00002500


	//----- nvinfo : EIATTR_CRS_STACK_SIZE
	.align		4
.L_102:
        /*00d8*/ 	.byte	0x04, 0x1e
        /*00da*/ 	.short	(.L_104 - .L_103)
.L_103:
        /*00dc*/ 	.word	0x00000000


	//----- nvinfo : EIATTR_CBANK_PARAM_SIZE
	.align		4
.L_104:
        /*00e0*/ 	.byte	0x03, 0x19
        /*00e2*/ 	.short	0x0038


	//----- nvinfo : EIATTR_PARAM_CBANK
	.align		4
        /*00e4*/ 	.byte	0x04, 0x0a
        /*00e6*/ 	.short	(.L_106 - .L_105)
	.align		4
.L_105:
        /*00e8*/ 	.word	index@(.nv.constant0.restore_packed)
        /*00ec*/ 	.short	0x0380
        /*00ee*/ 	.short	0x0038


	//----- nvinfo : EIATTR_SW_WAR
	.align		4
.L_106:
        /*00f0*/ 	.byte	0x04, 0x36
        /*00f2*/ 	.short	(.L_108 - .L_107)
.L_107:
        /*00f4*/ 	.word	0x00000008
.L_108:


//--------------------- .nv.info.encode_packed    --------------------------
	.section	.nv.info.encode_packed,"",@"SHT_CUDA_INFO"
	.sectionflags	@""
	.align	4


	//----- nvinfo : EIATTR_CUDA_API_VERSION
	.align		4
        /*0000*/ 	.byte	0x04, 0x37
        /*0002*/ 	.short	(.L_110 - .L_109)
.L_109:
        /*0004*/ 	.word	0x00000082


	//----- nvinfo : EIATTR_KPARAM_INFO
	.align		4
.L_110:
        /*0008*/ 	.byte	0x04, 0x17
        /*000a*/ 	.short	(.L_112 - .L_111)
.L_111:
        /*000c*/ 	.word	0x00000000
        /*0010*/ 	.short	0x000a
        /*0012*/ 	.short	0x0034
        /*0014*/ 	.byte	0x00, 0xf0, 0x11, 0x00


	//----- nvinfo : EIATTR_KPARAM_INFO
	.align		4
.L_112:
        /*0018*/ 	.byte	0x04, 0x17
        /*001a*/ 	.short	(.L_114 - .L_113)
.L_113:
        /*001c*/ 	.word	0x00000000
        /*0020*/ 	.short	0x0009
        /*0022*/ 	.short	0x0030
        /*0024*/ 	.byte	0x00, 0xf0, 0x11, 0x00


	//----- nvinfo : EIATTR_KPARAM_INFO
	.align		4
.L_114:
        /*0028*/ 	.byte	0x04, 0x17
        /*002a*/ 	.short	(.L_116 - .L_115)
.L_115:
        /*002c*/ 	.word	0x00000000
        /*0030*/ 	.short	0x0008
        /*0032*/ 	.short	0x002c
        /*0034*/ 	.byte	0x00, 0xf0, 0x11, 0x00


	//----- nvinfo : EIATTR_KPARAM_INFO
	.align		4
.L_116:
        /*0038*/ 	.byte	0x04, 0x17
        /*003a*/ 	.short	(.L_118 - .L_117)
.L_117:
        /*003c*/ 	.word	0x00000000
        /*0040*/ 	.short	0x0007
        /*0042*/ 	.short	0x0028
        /*0044*/ 	.byte	0x00, 0xf0, 0x11, 0x00


	//----- nvinfo : EIATTR_KPARAM_INFO
	.align		4
.L_118:
        /*0048*/ 	.byte	0x04, 0x17
        /*004a*/ 	.short	(.L_120 - .L_119)
.L_119:
        /*004c*/ 	.word	0x00000000
        /*0050*/ 	.short	0x0006
        /*0052*/ 	.short	0x0024
        /*0054*/ 	.byte	0x00, 0xf0, 0x11, 0x00


	//----- nvinfo : EIATTR_KPARAM_INFO
	.align		4
.L_120:
        /*0058*/ 	.byte	0x04, 0x17
        /*005a*/ 	.short	(.L_122 - .L_121)
.L_121:
        /*005c*/ 	.word	0x00000000
        /*0060*/ 	.short	0x0005
        /*0062*/ 	.short	0x0020
        /*0064*/ 	.byte	0x00, 0xf0, 0x11, 0x00


	//----- nvinfo : EIATTR_KPARAM_INFO
	.align		4
.L_122:
        /*0068*/ 	.byte	0x04, 0x17
        /*006a*/ 	.short	(.L_124 - .L_123)
.L_123:
        /*006c*/ 	.word	0x00000000
        /*0070*/ 	.short	0x0004
        /*0072*/ 	.short	0x001c
        /*0074*/ 	.byte	0x00, 0xf0, 0x11, 0x00


	//----- nvinfo : EIATTR_KPARAM_INFO
	.align		4
.L_124:
        /*0078*/ 	.byte	0x04, 0x17
        /*007a*/ 	.short	(.L_126 - .L_125)
.L_125:
        /*007c*/ 	.word	0x00000000
        /*0080*/ 	.short	0x0003
        /*0082*/ 	.short	0x0018
        /*0084*/ 	.byte	0x00, 0xf0, 0x11, 0x00


	//----- nvinfo : EIATTR_KPARAM_INFO
	.align		4
.L_126:
        /*0088*/ 	.byte	0x04, 0x17
        /*008a*/ 	.short	(.L_128 - .L_127)
.L_127:
        /*008c*/ 	.word	0x00000000
        /*0090*/ 	.short	0x0002
        /*0092*/ 	.short	0x0010
        /*0094*/ 	.byte	0x00, 0xf5, 0x21, 0x00


	//----- nvinfo : EIATTR_KPARAM_INFO
	.align		4
.L_128:
        /*0098*/ 	.byte	0x04, 0x17
        /*009a*/ 	.short	(.L_130 - .L_129)
.L_129:
        /*009c*/ 	.word	0x00000000
        /*00a0*/ 	.short	0x0001
        /*00a2*/ 	.short	0x0008
        /*00a4*/ 	.byte	0x00, 0xf5, 0x21, 0x00


	//----- nvinfo : EIATTR_KPARAM_INFO
	.align		4
.L_130:
        /*00a8*/ 	.byte	0x04, 0x17
        /*00aa*/ 	.short	(.L_132 - .L_131)
.L_131:
        /*00ac*/ 	.word	0x00000000
        /*00b0*/ 	.short	0x0000
        /*00b2*/ 	.short	0x0000
        /*00b4*/ 	.byte	0x00, 0xf5, 0x21, 0x00


	//----- nvinfo : EIATTR_SPARSE_MMA_MASK
	.align		4
.L_132:
        /*00b8*/ 	.byte	0x03, 0x50
        /*00ba*/ 	.short	0x0000


	//----- nvinfo : EIATTR_MAXREG_COUNT
	.align		4
        /*00bc*/ 	.byte	0x03, 0x1b
        /*00be*/ 	.short	0x00ff


	//----- nvinfo : EIATTR_MERCURY_ISA_VERSION
	.align		4
        /*00c0*/ 	.byte	0x03, 0x5f
        /*00c2*/ 	.short	0x0101


	//----- nvinfo : EIATTR_VRC_CTA_INIT_COUNT
	.align		4
        /*00c4*/ 	.byte	0x02, 0x4a
	.zero		1
	.zero		1


	//----- nvinfo : EIATTR_EXIT_INSTR_OFFSETS
	.align		4
        /*00c8*/ 	.byte	0x04, 0x1c
        /*00ca*/ 	.short	(.L_134 - .L_133)


	//   ....[0]....
.L_133:
        /*00cc*/ 	.word	0x000000c0


	//   ....[1]....
        /*00d0*/ 	.word	0x00000940


	//   ....[2]....
        /*00d4*/ 	.word	0x00002500


	//----- nvinfo : EIATTR_CRS_STACK_SIZE
	.align		4
.L_134:
        /*00d8*/ 	.byte	0x04, 0x1e
        /*00da*/ 	.short	(.L_136 - .L_135)
.L_135:
        /*00dc*/ 	.word	0x00000000


	//----- nvinfo : EIATTR_CBANK_PARAM_SIZE
	.align		4
.L_136:
        /*00e0*/ 	.byte	0x03, 0x19
        /*00e2*/ 	.short	0x0038


	//----- nvinfo : EIATTR_PARAM_CBANK
	.align		4
        /*00e4*/ 	.byte	0x04, 0x0a
        /*00e6*/ 	.short	(.L_138 - .L_137)
	.align		4
.L_137:
        /*00e8*/ 	.word	index@(.nv.constant0.encode_packed)
        /*00ec*/ 	.short	0x0380
        /*00ee*/ 	.short	0x0038


	//----- nvinfo : EIATTR_SW_WAR
	.align		4
.L_138:
        /*00f0*/ 	.byte	0x04, 0x36
        /*00f2*/ 	.short	(.L_140 - .L_139)
.L_139:
        /*00f4*/ 	.word	0x00000008
.L_140:


//--------------------- .nv.info.restore          --------------------------
	.section	.nv.info.restore,"",@"SHT_CUDA_INFO"
	.sectionflags	@""
	.align	4


	//----- nvinfo : EIATTR_CUDA_API_VERSION
	.align		4
        /*0000*/ 	.byte	0x04, 0x37
        /*0002*/ 	.short	(.L_142 - .L_141)
.L_141:
        /*0004*/ 	.word	0x00000082


	//----- nvinfo : EIATTR_KPARAM_INFO
	.align		4
.L_142:
        /*0008*/ 	.byte	0x04, 0x17
        /*000a*/ 	.short	(.L_144 - .L_143)
.L_143:
        /*000c*/ 	.word	0x00000000
        /*0010*/ 	.short	0x000a
        /*0012*/ 	.short	0x0034
        /*0014*/ 	.byte	0x00, 0xf0, 0x11, 0x00


	//----- nvinfo : EIATTR_KPARAM_INFO
	.align		4
.L_144:
        /*0018*/ 	.byte	0x04, 0x17
        /*001a*/ 	.short	(.L_146 - .L_145)
.L_145:
        /*001c*/ 	.word	0x00000000
        /*0020*/ 	.short	0x0009
        /*0022*/ 	.short	0x0030
        /*0024*/ 	.byte	0x00, 0xf0, 0x11, 0x00


	//----- nvinfo : EIATTR_KPARAM_INFO
	.align		4
.L_146:
        /*0028*/ 	.byte	0x04, 0x17
        /*002a*/ 	.short	(.L_148 - .L_147)
.L_147:
        /*002c*/ 	.word	0x00000000
        /*0030*/ 	.short	0x0008
        /*0032*/ 	.short	0x002c
        /*0034*/ 	.byte	0x00, 0xf0, 0x11, 0x00


	//----- nvinfo : EIATTR_KPARAM_INFO
	.align		4
.L_148:
        /*0038*/ 	.byte	0x04, 0x17
        /*003a*/ 	.short	(.L_150 - .L_149)
.L_149:
        /*003c*/ 	.word	0x00000000
        /*0040*/ 	.short	0x0007
        /*0042*/ 	.short	0x0028
        /*0044*/ 	.byte	0x00, 0xf0, 0x11, 0x00


	//----- nvinfo : EIATTR_KPARAM_INFO
	.align		4
.L_150:
        /*0048*/ 	.byte	0x04, 0x17
        /*004a*/ 	.short	(.L_152 - .L_151)
.L_151:
        /*004c*/ 	.word	0x00000000
        /*0050*/ 	.short	0x0006
        /*0052*/ 	.short	0x0024
        /*0054*/ 	.byte	0x00, 0xf0, 0x11, 0x00


	//----- nvinfo : EIATTR_KPARAM_INFO
	.align		4
.L_152:
        /*0058*/ 	.byte	0x04, 0x17
        /*005a*/ 	.short	(.L_154 - .L_153)
.L_153:
        /*005c*/ 	.word	0x00000000
        /*0060*/ 	.short	0x0005
        /*0062*/ 	.short	0x0020
        /*0064*/ 	.byte	0x00, 0xf0, 0x11, 0x00


	//----- nvinfo : EIATTR_KPARAM_INFO
	.align		4
.L_154:
        /*0068*/ 	.byte	0x04, 0x17
        /*006a*/ 	.short	(.L_156 - .L_155)
.L_155:
        /*006c*/ 	.word	0x00000000
        /*0070*/ 	.short	0x0004
        /*0072*/ 	.short	0x001c
        /*0074*/ 	.byte	0x00, 0xf0, 0x11, 0x00


	//----- nvinfo : EIATTR_KPARAM_INFO
	.align		4
.L_156:
        /*0078*/ 	.byte	0x04, 0x17
        /*007a*/ 	.short	(.L_158 - .L_157)
.L_157:
        /*007c*/ 	.word	0x00000000
        /*0080*/ 	.short	0x0003
        /*0082*/ 	.short	0x0018
        /*0084*/ 	.byte	0x00, 0xf0, 0x11, 0x00


	//----- nvinfo : EIATTR_KPARAM_INFO
	.align		4
.L_158:
        /*0088*/ 	.byte	0x04, 0x17
        /*008a*/ 	.short	(.L_160 - .L_159)
.L_159:
        /*008c*/ 	.word	0x00000000
        /*0090*/ 	.short	0x0002
        /*0092*/ 	.short	0x0010
        /*0094*/ 	.byte	0x00, 0xf5, 0x21, 0x00


	//----- nvinfo : EIATTR_KPARAM_INFO
	.align		4
.L_160:
        /*0098*/ 	.byte	0x04, 0x17
        /*009a*/ 	.short	(.L_162 - .L_161)
.L_161:
        /*009c*/ 	.word	0x00000000
        /*00a0*/ 	.short	0x0001
        /*00a2*/ 	.short	0x0008
        /*00a4*/ 	.byte	0x00, 0xf5, 0x21, 0x00


	//----- nvinfo : EIATTR_KPARAM_INFO
	.align		4
.L_162:
        /*00a8*/ 	.byte	0x04, 0x17
        /*00aa*/ 	.short	(.L_164 - .L_163)
.L_163:
        /*00ac*/ 	.word	0x00000000
        /*00b0*/ 	.short	0x0000
        /*00b2*/ 	.short	0x0000
        /*00b4*/ 	.byte	0x00, 0xf5, 0x21, 0x00


	//----- nvinfo : EIATTR_SPARSE_MMA_MASK
	.align		4
.L_164:
        /*00b8*/ 	.byte	0x03, 0x50
        /*00ba*/ 	.short	0x0000


	//----- nvinfo : EIATTR_MAXREG_COUNT
	.align		4
        /*00bc*/ 	.byte	0x03, 0x1b
        /*00be*/ 	.short	0x00ff


	//----- nvinfo : EIATTR_MERCURY_ISA_VERSION
	.align		4
        /*00c0*/ 	.byte	0x03, 0x5f
        /*00c2*/ 	.short	0x0101


	//----- nvinfo : EIATTR_VRC_CTA_INIT_COUNT
	.align		4
        /*00c4*/ 	.byte	0x02, 0x4a
	.zero		1
	.zero		1


	//----- nvinfo : EIATTR_EXIT_INSTR_OFFSETS
	.align		4
        /*00c8*/ 	.byte	0x04, 0x1c
        /*00ca*/ 	.short	(.L_166 - .L_165)


	//   ....[0]....
.L_165:
        /*00cc*/ 	.word	0x00000180


	//   ....[1]....
        /*00d0*/ 	.word	0x00000980


	//   ....[2]....
        /*00d4*/ 	.word	0x00001ae0


	//----- nvinfo : EIATTR_CRS_STACK_SIZE
	.align		4
.L_166:
        /*00d8*/ 	.byte	0x04, 0x1e
        /*00da*/ 	.short	(.L_168 - .L_167)
.L_167:
        /*00dc*/ 	.word	0x00000000


	//----- nvinfo : EIATTR_CBANK_PARAM_SIZE
	.align		4
.L_168:
        /*00e0*/ 	.byte	0x03, 0x19
        /*00e2*/ 	.short	0x0038


	//----- nvinfo : EIATTR_PARAM_CBANK
	.align		4
        /*00e4*/ 	.byte	0x04, 0x0a
        /*00e6*/ 	.short	(.L_170 - .L_169)
	.align		4
.L_169:
        /*00e8*/ 	.word	index@(.nv.constant0.restore)
        /*00ec*/ 	.short	0x0380
        /*00ee*/ 	.short	0x0038


	//----- nvinfo : EIATTR_SW_WAR
	.align		4
.L_170:
        /*00f0*/ 	.byte	0x04, 0x36
        /*00f2*/ 	.short	(.L_172 - .L_171)
.L_171:
        /*00f4*/ 	.word	0x00000008
.L_172:


//--------------------- .nv.info.encode           --------------------------
	.section	.nv.info.encode,"",@"SHT_CUDA_INFO"
	.sectionflags	@""
	.align	4


	//----- nvinfo : EIATTR_CUDA_API_VERSION
	.align		4
        /*0000*/ 	.byte	0x04, 0x37
        /*0002*/ 	.short	(.L_174 - .L_173)
.L_173:
        /*0004*/ 	.word	0x00000082


	//----- nvinfo : EIATTR_KPARAM_INFO
	.align		4
.L_174:
        /*0008*/ 	.byte	0x04, 0x17
        /*000a*/ 	.short	(.L_176 - .L_175)
.L_175:
        /*000c*/ 	.word	0x00000000
        /*0010*/ 	.short	0x000a
        /*0012*/ 	.short	0x0034
        /*0014*/ 	.byte	0x00, 0xf0, 0x11, 0x00


	//----- nvinfo : EIATTR_KPARAM_INFO
	.align		4
.L_176:
        /*0018*/ 	.byte	0x04, 0x17
        /*001a*/ 	.short	(.L_178 - .L_177)
.L_177:
        /*001c*/ 	.word	0x00000000
        /*0020*/ 	.short	0x0009
        /*0022*/ 	.short	0x0030
        /*0024*/ 	.byte	0x00, 0xf0, 0x11, 0x00


	//----- nvinfo : EIATTR_KPARAM_INFO
	.align		4
.L_178:
        /*0028*/ 	.byte	0x04, 0x17
        /*002a*/ 	.short	(.L_180 - .L_179)
.L_179:
        /*002c*/ 	.word	0x00000000
        /*0030*/ 	.short	0x0008
        /*0032*/ 	.short	0x002c
        /*0034*/ 	.byte	0x00, 0xf0, 0x11, 0x00


	//----- nvinfo : EIATTR_KPARAM_INFO
	.align		4
.L_180:
        /*0038*/ 	.byte	0x04, 0x17
        /*003a*/ 	.short	(.L_182 - .L_181)
.L_181:
        /*003c*/ 	.word	0x00000000
        /*0040*/ 	.short	0x0007
        /*0042*/ 	.short	0x0028
        /*0044*/ 	.byte	0x00, 0xf0, 0x11, 0x00


	//----- nvinfo : EIATTR_KPARAM_INFO
	.align		4
.L_182:
        /*0048*/ 	.byte	0x04, 0x17
        /*004a*/ 	.short	(.L_184 - .L_183)
.L_183:
        /*004c*/ 	.word	0x00000000
        /*0050*/ 	.short	0x0006
        /*0052*/ 	.short	0x0024
        /*0054*/ 	.byte	0x00, 0xf0, 0x11, 0x00


	//----- nvinfo : EIATTR_KPARAM_INFO
	.align		4
.L_184:
        /*0058*/ 	.byte	0x04, 0x17
        /*005a*/ 	.short	(.L_186 - .L_185)
.L_185:
        /*005c*/ 	.word	0x00000000
        /*0060*/ 	.short	0x0005
        /*0062*/ 	.short	0x0020
        /*0064*/ 	.byte	0x00, 0xf0, 0x11, 0x00


	//----- nvinfo : EIATTR_KPARAM_INFO
	.align		4
.L_186:
        /*0068*/ 	.byte	0x04, 0x17
        /*006a*/ 	.short	(.L_188 - .L_187)
.L_187:
        /*006c*/ 	.word	0x00000000
        /*0070*/ 	.short	0x0004
        /*0072*/ 	.short	0x001c
        /*0074*/ 	.byte	0x00, 0xf0, 0x11, 0x00


	//----- nvinfo : EIATTR_KPARAM_INFO
	.align		4
.L_188:
        /*0078*/ 	.byte	0x04, 0x17
        /*007a*/ 	.short	(.L_190 - .L_189)
.L_189:
        /*007c*/ 	.word	0x00000000
        /*0080*/ 	.short	0x0003
        /*0082*/ 	.short	0x0018
        /*0084*/ 	.byte	0x00, 0xf0, 0x11, 0x00


	//----- nvinfo : EIATTR_KPARAM_INFO
	.align		4
.L_190:
        /*0088*/ 	.byte	0x04, 0x17
        /*008a*/ 	.short	(.L_192 - .L_191)
.L_191:
        /*008c*/ 	.word	0x00000000
        /*0090*/ 	.short	0x0002
        /*0092*/ 	.short	0x0010
        /*0094*/ 	.byte	0x00, 0xf5, 0x21, 0x00


	//----- nvinfo : EIATTR_KPARAM_INFO
	.align		4
.L_192:
        /*0098*/ 	.byte	0x04, 0x17
        /*009a*/ 	.short	(.L_194 - .L_193)
.L_193:
        /*009c*/ 	.word	0x00000000
        /*00a0*/ 	.short	0x0001
        /*00a2*/ 	.short	0x0008
        /*00a4*/ 	.byte	0x00, 0xf5, 0x21, 0x00


	//----- nvinfo : EIATTR_KPARAM_INFO
	.align		4
.L_194:
        /*00a8*/ 	.byte	0x04, 0x17
        /*00aa*/ 	.short	(.L_196 - .L_195)
.L_195:
        /*00ac*/ 	.word	0x00000000
        /*00b0*/ 	.short	0x0000
        /*00b2*/ 	.short	0x0000
        /*00b4*/ 	.byte	0x00, 0xf5, 0x21, 0x00


	//----- nvinfo : EIATTR_SPARSE_MMA_MASK
	.align		4
.L_196:
        /*00b8*/ 	.byte	0x03, 0x50
        /*00ba*/ 	.short	0x0000


	//----- nvinfo : EIATTR_MAXREG_COUNT
	.align		4
        /*00bc*/ 	.byte	0x03, 0x1b
        /*00be*/ 	.short	0x00ff


	//----- nvinfo : EIATTR_MERCURY_ISA_VERSION
	.align		4
        /*00c0*/ 	.byte	0x03, 0x5f
        /*00c2*/ 	.short	0x0101


	//----- nvinfo : EIATTR_VRC_CTA_INIT_COUNT
	.align		4
        /*00c4*/ 	.byte	0x02, 0x4a
	.zero		1
	.zero		1


	//----- nvinfo : EIATTR_EXIT_INSTR_OFFSETS
	.align		4
        /*00c8*/ 	.byte	0x04, 0x1c
        /*00ca*/ 	.short	(.L_198 - .L_197)


	//   ....[0]....
.L_197:
        /*00cc*/ 	.word	0x00000180


	//   ....[1]....
        /*00d0*/ 	.word	0x00000980


	//   ....[2]....
        /*00d4*/ 	.word	0x00001ae0


	//----- nvinfo : EIATTR_CRS_STACK_SIZE
	.align		4
.L_198:
        /*00d8*/ 	.byte	0x04, 0x1e
        /*00da*/ 	.short	(.L_200 - .L_199)
.L_199:
        /*00dc*/ 	.word	0x00000000


	//----- nvinfo : EIATTR_CBANK_PARAM_SIZE
	.align		4
.L_200:
        /*00e0*/ 	.byte	0x03, 0x19
        /*00e2*/ 	.short	0x0038


	//----- nvinfo : EIATTR_PARAM_CBANK
	.align		4
        /*00e4*/ 	.byte	0x04, 0x0a
        /*00e6*/ 	.short	(.L_202 - .L_201)
	.align		4
.L_201:
        /*00e8*/ 	.word	index@(.nv.constant0.encode)
        /*00ec*/ 	.short	0x0380
        /*00ee*/ 	.short	0x0038


	//----- nvinfo : EIATTR_SW_WAR
	.align		4
.L_202:
        /*00f0*/ 	.byte	0x04, 0x36
        /*00f2*/ 	.short	(.L_204 - .L_203)
.L_203:
        /*00f4*/ 	.word	0x00000008
.L_204:


//--------------------- .nv.callgraph             --------------------------
	.section	.nv.callgraph,"",@"SHT_CUDA_CALLGRAPH"
	.align	4
	.sectionentsize	8
	.align		4
        /*0000*/ 	.word	0x00000000
	.align		4
        /*0004*/ 	.word	0xffffffff
	.align		4
        /*0008*/ 	.word	0x00000000
	.align		4
        /*000c*/ 	.word	0xfffffffe
	.align		4
        /*0010*/ 	.word	0x00000000
	.align		4
        /*0014*/ 	.word	0xfffffffd
	.align		4
        /*0018*/ 	.word	0x00000000
	.align		4
        /*001c*/ 	.word	0xfffffffc


//--------------------- .nv.constant4             --------------------------
	.section	.nv.constant4,"a",@progbits
	.align	8
	.align		8
.nv.constant4:
        /*0000*/ 	.dword	precalc_xorwow_matrix
	.align		8
        /*0008*/ 	.dword	precalc_xorwow_offset_matrix
	.align		8
        /*0010*/ 	.dword	mrg32k3aM1
	.align		8
        /*0018*/ 	.dword	mrg32k3aM2
	.align		8
        /*0020*/ 	.dword	mrg32k3aM1SubSeq
	.align		8
        /*0028*/ 	.dword	mrg32k3aM2SubSeq
	.align		8
        /*0030*/ 	.dword	mrg32k3aM1Seq
	.align		8
        /*0038*/ 	.dword	mrg32k3aM2Seq


//--------------------- .nv.constant3             --------------------------
	.section	.nv.constant3,"a",@progbits
	.align	8
.nv.constant3:
	.type		__cr_lgamma_table,@object
	.size		__cr_lgamma_table,(.L_8 - __cr_lgamma_table)
__cr_lgamma_table:
        /*0000*/ 	.byte	0x00, 0x00, 0x00, 0x00, 0x00, 0x00, 0x00, 0x00, 0x00, 0x00, 0x00, 0x00, 0x00, 0x00, 0x00, 0x00
        /*0010*/ 	.byte	0xef, 0x39, 0xfa, 0xfe, 0x42, 0x2e, 0xe6, 0x3f, 0x02, 0x20, 0x2a, 0xfa, 0x0b, 0xab, 0xfc, 0x3f
        /*0020*/ 	.byte	0xf9, 0x2c, 0x92, 0x7c, 0xa7, 0x6c, 0x09, 0x40, 0xc9, 0x79, 0x44, 0x3c, 0x64, 0x26, 0x13, 0x40
        /*0030*/ 	.byte	0xca, 0x01, 0xcf, 0x3a, 0x27, 0x51, 0x1a, 0x40, 0x30, 0xcc, 0x2d, 0xf3, 0xe1, 0x0c, 0x21, 0x40
        /*0040*/ 	.byte	0x0d, 0xb7, 0xfc, 0x82, 0x8e, 0x35, 0x25, 0x40
.L_8:


//--------------------- .text.produce_autoencoder_example --------------------------
	.section	.text.produce_autoencoder_example,"ax",@progbits
	.align	128
        .global         produce_autoencoder_example
        .type           produce_autoencoder_example,@function
        .size           produce_autoencoder_example,(.L_x_114 - produce_autoencoder_example)
        .other          produce_autoencoder_example,@"STO_CUDA_ENTRY STV_DEFAULT"
produce_autoencoder_example:
.text.produce_autoencoder_example:
[----:B------:R-:W-:Y:S01]  /*0000*/  LDC R1, c[0x0][0x37c] ;  /* 0x0000df00ff017b82 */ /* 0x000fe20000000800 */
[----:B------:R-:W0:Y:S07]  /*0010*/  S2R R0, SR_TID.X ;  /* 0x0000000000007919 */ /* 0x000e2e0000002100 */
[----:B------:R-:W1:Y:S01]  /*0020*/  S2UR UR4, SR_CTAID.X ;  /* 0x00000000000479c3 */ /* 0x000e620000002500 */
[----:B------:R-:W1:Y:S02]  /*0030*/  LDCU UR5, c[0x0][0x360] ;  /* 0x00006c00ff0577ac */ /* 0x000e640008000800 */
[----:B-1----:R-:W-:Y:S01]  /*0040*/  UIMAD UR4, UR4, UR5, URZ ;  /* 0x00000005040472a4 */ /* 0x002fe2000f8e02ff */
[----:B0-----:R-:W-:-:S05]  /*0050*/  IMAD.MOV R0, RZ, RZ, -R0 ;  /* 0x000000ffff007224 */ /* 0x001fca00078e0a00 */
[----:B------:R-:W-:-:S13]  /*0060*/  ISETP.NE.AND P0, PT, R0, UR4, PT ;  /* 0x0000000400007c0c */ /* 0x000fda000bf05270 */
[----:B------:R-:W-:Y:S05]  /*0070*/  @P0 EXIT ;  /* 0x000000000000094d */ /* 0x000fea0003800000 */
[----:B------:R-:W0:Y:S01]  /*0080*/  LDC R20, c[0x0][0x3c0] ;  /* 0x0000f000ff147b82 */ /* 0x000e220000000800 */
[----:B------:R-:W1:Y:S07]  /*0090*/  LDCU.64 UR8, c[0x0][0x358] ;  /* 0x00006b00ff0877ac */ /* 0x000e6e0008000a00 */
[----:B------:R-:W1:Y:S01]  /*00a0*/  LDC.64 R12, c[0x0][0x380] ;  /* 0x0000e000ff0c7b82 */ /* 0x000e620000000a00 */
[----:B0-----:R-:W-:Y:S01]  /*00b0*/  ISETP.GE.AND P0, PT, R20, 0x1, PT ;  /* 0x000000011400780c */ /* 0x001fe20003f06270 */
[----:B-1----:R0:W5:Y:S04]  /*00c0*/  LDG.E R0, desc[UR8][R12.64+0x20] ;  /* 0x000020080c007981 */ /* 0x002168000c1e1900 */
[----:B------:R0:W5:Y:S04]  /*00d0*/  LDG.E.64 R2, desc[UR8][R12.64+0x28] ;  /* 0x000028080c027981 */ /* 0x000168000c1e1b00 */
[----:B------:R0:W5:Y:S04]  /*00e0*/  LDG.E.64 R4, desc[UR8][R12.64] ;  /* 0x000000080c047981 */ /* 0x000168000c1e1b00 */
[----:B------:R0:W5:Y:S04]  /*00f0*/  LDG.E.64 R6, desc[UR8][R12.64+0x8] ;  /* 0x000008080c067981 */ /* 0x000168000c1e1b00 */
[----:B------:R0:W5:Y:S04]  /*0100*/  LDG.E.64 R8, desc[UR8][R12.64+0x10] ;  /* 0x000010080c087981 */ /* 0x000168000c1e1b00 */
[----:B------:R0:W5:Y:S01]  /*0110*/  LDG.E.64 R10, desc[UR8][R12.64+0x18] ;  /* 0x000018080c0a7981 */ /* 0x000162000c1e1b00 */
[----:B------:R-:W-:Y:S05]  /*0120*/  @!P0 BRA `(.L_x_0) ;  /* 0x0000000800d48947 */ /* 0x000fea0003800000 */
[C---:B------:R-:W-:Y:S01]  /*0130*/  ISETP.GE.U32.AND P0, PT, R20.reuse, 0x10, PT ;  /* 0x000000101400780c */ /* 0x040fe20003f06070 */
[----:B------:R-:W-:Y:S01]  /*0140*/  IMAD.MOV.U32 R14, RZ, RZ, RZ ;  /* 0x000000ffff0e7224 */ /* 0x000fe200078e00ff */
[----:B------:R-:W-:-:S11]  /*0150*/  LOP3.LUT P1, R22, R20, 0xf, RZ, 0xc0, !PT ;  /* 0x0000000f14167812 */ /* 0x000fd6000782c0ff */
[----:B------:R-:W-:Y:S05]  /*0160*/  @!P0 BRA `(.L_x_1) ;  /* 0x00000004000c8947 */ /* 0x000fea0003800000 */
[----:B------:R-:W-:Y:S01]  /*0170*/  LOP3.LUT R14, R20, 0x7ffffff0, RZ, 0xc0, !PT ;  /* 0x7ffffff0140e7812 */ /* 0x000fe200078ec0ff */
[----:B------:R-:W-:-:S04]  /*0180*/  IMAD.MOV.U32 R15, RZ, RZ, 0x7 ;  /* 0x00000007ff0f7424 */ /* 0x000fc800078e00ff */
[----:B------:R-:W-:-:S07]  /*0190*/  IMAD.MOV R16, RZ, RZ, -R14 ;  /* 0x000000ffff107224 */ /* 0x000fce00078e0a0e */
.L_x_2:
[----:B01----:R-:W0:Y:S01]  /*01a0*/  LDC.64 R12, c[0x0][0x3c8] ;  /* 0x0000f200ff0c7b82 */ /* 0x003e220000000a00 */
[----:B------:R-:W-:-:S05]  /*01b0*/  VIADD R21, R15, 0xfffffff9 ;  /* 0xfffffff90f157836 */ /* 0x000fca0000000000 */
[----:B------:R-:W-:-:S05]  /*01c0*/  SHF.R.U32.HI R17, RZ, 0x5, R21 ;  /* 0x00000005ff117819 */ /* 0x000fca0000011615 */
[----:B0-----:R-:W-:-:S05]  /*01d0*/  IMAD.WIDE.U32 R12, R17, 0x4, R12 ;  /* 0x00000004110c7825 */ /* 0x001fca00078e000c */
[----:B------:R-:W2:Y:S01]  /*01e0*/  LDG.E R17, desc[UR8][R12.64] ;  /* 0x000000080c117981 */ /* 0x000ea2000c1e1900 */
[----:B------:R-:W-:Y:S01]  /*01f0*/  VIADD R19, R15, 0xfffffffa ;  /* 0xfffffffa0f137836 */ /* 0x000fe20000000000 */
[----:B------:R-:W-:Y:S01]  /*0200*/  LOP3.LUT R21, R21, 0x10, RZ, 0xc0, !PT ;  /* 0x0000001015157812 */ /* 0x000fe200078ec0ff */
[----:B------:R-:W-:Y:S02]  /*0210*/  VIADD R24, R15, 0xfffffffb ;  /* 0xfffffffb0f187836 */ /* 0x000fe40000000000 */
[----:B------:R-:W-:Y:S01]  /*0220*/  IMAD.MOV.U32 R18, RZ, RZ, 0x1 ;  /* 0x00000001ff127424 */ /* 0x000fe200078e00ff */
[----:B------:R-:W-:Y:S01]  /*0230*/  LOP3.LUT R23, R19, 0x11, RZ, 0xc0, !PT ;  /* 0x0000001113177812 */ /* 0x000fe200078ec0ff */
[C---:B------:R-:W-:Y:S01]  /*0240*/  VIADD R19, R15.reuse, 0xfffffffc ;  /* 0xfffffffc0f137836 */ /* 0x040fe20000000000 */
[----:B------:R-:W-:Y:S01]  /*0250*/  LOP3.LUT R25, R24, 0x12, RZ, 0xc0, !PT ;  /* 0x0000001218197812 */ /* 0x000fe200078ec0ff */
[----:B------:R-:W-:Y:S01]  /*0260*/  VIADD R26, R15, 0xfffffffd ;  /* 0xfffffffd0f1a7836 */ /* 0x000fe20000000000 */
[----:B------:R-:W-:Y:S01]  /*0270*/  SHF.L.U32 R24, R18, R23, RZ ;  /* 0x0000001712187219 */ /* 0x000fe200000006ff */
[----:B------:R-:W-:Y:S01]  /*0280*/  VIADD R16, R16, 0x10 ;  /* 0x0000001010107836 */ /* 0x000fe20000000000 */
[----:B------:R-:W-:-:S02]  /*0290*/  SHF.L.U32 R25, R18, R25, RZ ;  /* 0x0000001912197219 */ /* 0x000fc400000006ff */
[C---:B------:R-:W-:Y:S02]  /*02a0*/  SHF.L.U32 R21, R18.reuse, R21, RZ ;  /* 0x0000001512157219 */ /* 0x040fe400000006ff */
[----:B------:R-:W-:Y:S02]  /*02b0*/  LOP3.LUT R23, R19, 0x13, RZ, 0xc0, !PT ;  /* 0x0000001313177812 */ /* 0x000fe400078ec0ff */
[----:B------:R-:W-:Y:S01]  /*02c0*/  LOP3.LUT R19, R25, R21, R24, 0xfe, !PT ;  /* 0x0000001519137212 */ /* 0x000fe200078efe18 */
[C---:B------:R-:W-:Y:S01]  /*02d0*/  VIADD R21, R15.reuse, 0xfffffffe ;  /* 0xfffffffe0f157836 */ /* 0x040fe20000000000 */
[----:B------:R-:W-:Y:S01]  /*02e0*/  SHF.L.U32 R24, R18, R23, RZ ;  /* 0x0000001712187219 */ /* 0x000fe200000006ff */
[C---:B------:R-:W-:Y:S01]  /*02f0*/  VIADD R23, R15.reuse, 0xffffffff ;  /* 0xffffffff0f177836 */ /* 0x040fe20000000000 */
[----:B------:R-:W-:Y:S01]  /*0300*/  LOP3.LUT R27, R26, 0x14, RZ, 0xc0, !PT ;  /* 0x000000141a1b7812 */ /* 0x000fe200078ec0ff */
[----:B------:R-:W-:Y:S01]  /*0310*/  VIADD R25, R15, 0x1 ;  /* 0x000000010f197836 */ /* 0x000fe20000000000 */
[----:B------:R-:W-:Y:S01]  /*0320*/  LOP3.LUT R21, R21, 0x15, RZ, 0xc0, !PT ;  /* 0x0000001515157812 */ /* 0x000fe200078ec0ff */
[----:B------:R-:W-:Y:S01]  /*0330*/  VIADD R26, R15, 0x5 ;  /* 0x000000050f1a7836 */ /* 0x000fe20000000000 */
[----:B------:R-:W-:-:S02]  /*0340*/  SHF.L.U32 R27, R18, R27, RZ ;  /* 0x0000001b121b7219 */ /* 0x000fc400000006ff */
[----:B------:R-:W-:Y:S02]  /*0350*/  LOP3.LUT R23, R23, 0x16, RZ, 0xc0, !PT ;  /* 0x0000001617177812 */ /* 0x000fe400078ec0ff */
[----:B------:R-:W-:Y:S02]  /*0360*/  LOP3.LUT R19, R27, R19, R24, 0xfe, !PT ;  /* 0x000000131b137212 */ /* 0x000fe400078efe18 */
[C---:B------:R-:W-:Y:S02]  /*0370*/  SHF.L.U32 R24, R18.reuse, R21, RZ ;  /* 0x0000001512187219 */ /* 0x040fe400000006ff */
[----:B------:R-:W-:Y:S02]  /*0380*/  SHF.L.U32 R23, R18, R23, RZ ;  /* 0x0000001712177219 */ /* 0x000fe400000006ff */
[----:B------:R-:W-:Y:S02]  /*0390*/  LOP3.LUT R21, R15, 0x17, RZ, 0xc0, !PT ;  /* 0x000000170f157812 */ /* 0x000fe400078ec0ff */
[----:B------:R-:W-:-:S02]  /*03a0*/  LOP3.LUT R25, R25, 0x18, RZ, 0xc0, !PT ;  /* 0x0000001819197812 */ /* 0x000fc400078ec0ff */
[----:B------:R-:W-:Y:S01]  /*03b0*/  LOP3.LUT R19, R23, R19, R24, 0xfe, !PT ;  /* 0x0000001317137212 */ /* 0x000fe200078efe18 */
[C---:B------:R-:W-:Y:S01]  /*03c0*/  VIADD R23, R15.reuse, 0x3 ;  /* 0x000000030f177836 */ /* 0x040fe20000000000 */
[C---:B------:R-:W-:Y:S01]  /*03d0*/  SHF.L.U32 R24, R18.reuse, R21, RZ ;  /* 0x0000001512187219 */ /* 0x040fe200000006ff */
[----:B------:R-:W-:Y:S01]  /*03e0*/  VIADD R21, R15, 0x2 ;  /* 0x000000020f157836 */ /* 0x000fe20000000000 */
[----:B------:R-:W-:Y:S02]  /*03f0*/  SHF.L.U32 R25, R18, R25, RZ ;  /* 0x0000001912197219 */ /* 0x000fe400000006ff */
[----:B------:R-:W-:Y:S02]  /*0400*/  LOP3.LUT R23, R23, 0x1a, RZ, 0xc0, !PT ;  /* 0x0000001a17177812 */ /* 0x000fe400078ec0ff */
[----:B------:R-:W-:Y:S01]  /*0410*/  LOP3.LUT R19, R25, R19, R24, 0xfe, !PT ;  /* 0x0000001319137212 */ /* 0x000fe200078efe18 */
[----:B------:R-:W-:Y:S01]  /*0420*/  VIADD R25, R15, 0x4 ;  /* 0x000000040f197836 */ /* 0x000fe20000000000 */
[----:B------:R-:W-:-:S02]  /*0430*/  LOP3.LUT R21, R21, 0x19, RZ, 0xc0, !PT ;  /* 0x0000001915157812 */ /* 0x000fc400078ec0ff */
[C---:B------:R-:W-:Y:S02]  /*0440*/  SHF.L.U32 R23, R18.reuse, R23, RZ ;  /* 0x0000001712177219 */ /* 0x040fe400000006ff */
[----:B------:R-:W-:Y:S02]  /*0450*/  SHF.L.U32 R24, R18, R21, RZ ;  /* 0x0000001512187219 */ /* 0x000fe400000006ff */
[----:B------:R-:W-:Y:S02]  /*0460*/  LOP3.LUT R25, R25, 0x1b, RZ, 0xc0, !PT ;  /* 0x0000001b19197812 */ /* 0x000fe400078ec0ff */
[----:B------:R-:W-:Y:S01]  /*0470*/  LOP3.LUT R19, R23, R19, R24, 0xfe, !PT ;  /* 0x0000001317137212 */ /* 0x000fe200078efe18 */
[C---:B------:R-:W-:Y:S01]  /*0480*/  VIADD R23, R15.reuse, 0x6 ;  /* 0x000000060f177836 */ /* 0x040fe20000000000 */
[----:B------:R-:W-:Y:S02]  /*0490*/  LOP3.LUT R21, R26, 0x1c, RZ, 0xc0, !PT ;  /* 0x0000001c1a157812 */ /* 0x000fe400078ec0ff */
[C---:B------:R-:W-:Y:S01]  /*04a0*/  SHF.L.U32 R24, R18.reuse, R25, RZ ;  /* 0x0000001912187219 */ /* 0x040fe200000006ff */
[----:B------:R-:W-:Y:S01]  /*04b0*/  VIADD R25, R15, 0x7 ;  /* 0x000000070f197836 */ /* 0x000fe20000000000 */
[----:B------:R-:W-:-:S02]  /*04c0*/  SHF.L.U32 R21, R18, R21, RZ ;  /* 0x0000001512157219 */ /* 0x000fc400000006ff */
[----:B------:R-:W-:Y:S02]  /*04d0*/  LOP3.LUT R23, R23, 0x1d, RZ, 0xc0, !PT ;  /* 0x0000001d17177812 */ /* 0x000fe400078ec0ff */
[----:B------:R-:W-:Y:S02]  /*04e0*/  LOP3.LUT R25, R25, 0x1e, RZ, 0xc0, !PT ;  /* 0x0000001e19197812 */ /* 0x000fe400078ec0ff */
[----:B------:R-:W-:Y:S01]  /*04f0*/  LOP3.LUT R21, R21, R19, R24, 0xfe, !PT ;  /* 0x0000001315157212 */ /* 0x000fe200078efe18 */
[C---:B------:R-:W-:Y:S01]  /*0500*/  VIADD R19, R15.reuse, 0x8 ;  /* 0x000000080f137836 */ /* 0x040fe20000000000 */
[C---:B------:R-:W-:Y:S01]  /*0510*/  SHF.L.U32 R24, R18.reuse, R23, RZ ;  /* 0x0000001712187219 */ /* 0x040fe200000006ff */
[----:B------:R-:W-:Y:S01]  /*0520*/  VIADD R15, R15, 0x10 ;  /* 0x000000100f0f7836 */ /* 0x000fe20000000000 */
[----:B------:R-:W-:Y:S02]  /*0530*/  SHF.L.U32 R25, R18, R25, RZ ;  /* 0x0000001912197219 */ /* 0x000fe400000006ff */
[----:B------:R-:W-:-:S02]  /*0540*/  ISETP.NE.AND P0, PT, R16, RZ, PT ;  /* 0x000000ff1000720c */ /* 0x000fc40003f05270 */
[----:B------:R-:W-:Y:S02]  /*0550*/  SHF.L.W.U32 R19, R18, R19, RZ ;  /* 0x0000001312137219 */ /* 0x000fe40000000eff */
[----:B------:R-:W-:-:S04]  /*0560*/  LOP3.LUT R24, R25, R21, R24, 0xfe, !PT ;  /* 0x0000001519187212 */ /* 0x000fc800078efe18 */
[----:B--2---:R-:W-:-:S05]  /*0570*/  LOP3.LUT R17, R17, R24, R19, 0x10, !PT ;  /* 0x0000001811117212 */ /* 0x004fca00078e1013 */
[----:B------:R1:W-:Y:S01]  /*0580*/  STG.E desc[UR8][R12.64], R17 ;  /* 0x000000110c007986 */ /* 0x0003e2000c101908 */
[----:B------:R-:W-:Y:S05]  /*0590*/  @P0 BRA `(.L_x_2) ;  /* 0xfffffffc00000947 */ /* 0x000fea000383ffff */
.L_x_1:
[----:B------:R-:W-:Y:S05]  /*05a0*/  @!P1 BRA `(.L_x_0) ;  /* 0x0000000400b49947 */ /* 0x000fea0003800000 */
[----:B------:R-:W-:Y:S02]  /*05b0*/  ISETP.GE.U32.AND P0, PT, R22, 0x8, PT ;  /* 0x000000081600780c */ /* 0x000fe40003f06070 */
[----:B------:R-:W-:-:S11]  /*05c0*/  LOP3.LUT P1, R21, R20, 0x7, RZ, 0xc0, !PT ;  /* 0x0000000714157812 */ /* 0x000fd6000782c0ff */
[----:B------:R-:W-:Y:S05]  /*05d0*/  @!P0 BRA `(.L_x_3) ;  /* 0x0000000000e88947 */ /* 0x000fea0003800000 */
[----:B01----:R-:W0:Y:S01]  /*05e0*/  LDC.64 R12, c[0x0][0x3c8] ;  /* 0x0000f200ff0c7b82 */ /* 0x003e220000000a00 */
[----:B------:R-:W-:-:S05]  /*05f0*/  SHF.R.U32.HI R17, RZ, 0x5, R14 ;  /* 0x00000005ff117819 */ /* 0x000fca000001160e */
[----:B0-----:R-:W-:-:S05]  /*0600*/  IMAD.WIDE.U32 R16, R17, 0x4, R12 ;  /* 0x0000000411107825 */ /* 0x001fca00078e000c */
[----:B------:R-:W2:Y:S01]  /*0610*/  LDG.E R19, desc[UR8][R16.64] ;  /* 0x0000000810137981 */ /* 0x000ea2000c1e1900 */
[----:B------:R-:W-:Y:S02]  /*0620*/  IMAD.MOV.U32 R15, RZ, RZ, 0x1 ;  /* 0x00000001ff0f7424 */ /* 0x000fe400078e00ff */
[----:B------:R-:W-:-:S03]  /*0630*/  VIADD R22, R14, 0x1 ;  /* 0x000000010e167836 */ /* 0x000fc60000000000 */
[----:B------:R-:W-:Y:S02]  /*0640*/  SHF.L.W.U32 R18, R15, R14, RZ ;  /* 0x0000000e0f127219 */ /* 0x000fe40000000eff */
[----:B------:R-:W-:Y:S02]  /*0650*/  SHF.R.U32.HI R23, RZ, 0x5, R22 ;  /* 0x00000005ff177819 */ /* 0x000fe40000011616 */
[----:B--2---:R-:W-:-:S03]  /*0660*/  LOP3.LUT R25, R19, R18, RZ, 0x30, !PT ;  /* 0x0000001213197212 */ /* 0x004fc600078e30ff */
[----:B------:R-:W-:Y:S02]  /*0670*/  IMAD.WIDE.U32 R18, R23, 0x4, R12 ;  /* 0x0000000417127825 */ /* 0x000fe400078e000c */
[----:B------:R0:W-:Y:S04]  /*0680*/  STG.E desc[UR8][R16.64], R25 ;  /* 0x0000001910007986 */ /* 0x0001e8000c101908 */
[----:B------:R-:W2:Y:S01]  /*0690*/  LDG.E R23, desc[UR8][R18.64] ;  /* 0x0000000812177981 */ /* 0x000ea2000c1e1900 */
[----:B------:R-:W-:Y:S01]  /*06a0*/  VIADD R24, R14, 0x2 ;  /* 0x000000020e187836 */ /* 0x000fe20000000000 */
[----:B------:R-:W-:-:S04]  /*06b0*/  SHF.L.W.U32 R22, R15, R22, RZ ;  /* 0x000000160f167219 */ /* 0x000fc80000000eff */
[----:B------:R-:W-:Y:S02]  /*06c0*/  SHF.R.U32.HI R29, RZ, 0x5, R24 ;  /* 0x00000005ff1d7819 */ /* 0x000fe40000011618 */
[----:B--2---:R-:W-:-:S03]  /*06d0*/  LOP3.LUT R27, R23, R22, RZ, 0x30, !PT ;  /* 0x00000016171b7212 */ /* 0x004fc600078e30ff */
[----:B------:R-:W-:Y:S02]  /*06e0*/  IMAD.WIDE.U32 R22, R29, 0x4, R12 ;  /* 0x000000041d167825 */ /* 0x000fe400078e000c */
[----:B------:R1:W-:Y:S04]  /*06f0*/  STG.E desc[UR8][R18.64], R27 ;  /* 0x0000001b12007986 */ /* 0x0003e8000c101908 */
[----:B------:R-:W2:Y:S01]  /*0700*/  LDG.E R29, desc[UR8][R22.64] ;  /* 0x00000008161d7981 */ /* 0x000ea2000c1e1900 */
[----:B------:R-:W-:Y:S01]  /*0710*/  VIADD R26, R14, 0x3 ;  /* 0x000000030e1a7836 */ /* 0x000fe20000000000 */
[----:B------:R-:W-:-:S04]  /*0720*/  SHF.L.W.U32 R24, R15, R24, RZ ;  /* 0x000000180f187219 */ /* 0x000fc80000000eff */
[----:B0-----:R-:W-:-:S05]  /*0730*/  SHF.R.U32.HI R17, RZ, 0x5, R26 ;  /* 0x00000005ff117819 */ /* 0x001fca000001161a */
[----:B------:R-:W-:Y:S01]  /*0740*/  IMAD.WIDE.U32 R16, R17, 0x4, R12 ;  /* 0x0000000411107825 */ /* 0x000fe200078e000c */
[----:B--2---:R-:W-:-:S05]  /*0750*/  LOP3.LUT R29, R29, R24, RZ, 0x30, !PT ;  /* 0x000000181d1d7212 */ /* 0x004fca00078e30ff */
[----:B------:R0:W-:Y:S04]  /*0760*/  STG.E desc[UR8][R22.64], R29 ;  /* 0x0000001d16007986 */ /* 0x0001e8000c101908 */
[----:B------:R-:W2:Y:S01]  /*0770*/  LDG.E R25, desc[UR8][R16.64] ;  /* 0x0000000810197981 */ /* 0x000ea2000c1e1900 */
[----:B------:R-:W-:Y:S01]  /*0780*/  VIADD R24, R14, 0x4 ;  /* 0x000000040e187836 */ /* 0x000fe20000000000 */
[----:B------:R-:W-:-:S04]  /*0790*/  SHF.L.W.U32 R26, R15, R26, RZ ;  /* 0x0000001a0f1a7219 */ /* 0x000fc80000000eff */
[----:B-1----:R-:W-:-:S05]  /*07a0*/  SHF.R.U32.HI R19, RZ, 0x5, R24 ;  /* 0x00000005ff137819 */ /* 0x002fca0000011618 */
[----:B------:R-:W-:Y:S01]  /*07b0*/  IMAD.WIDE.U32 R18, R19, 0x4, R12 ;  /* 0x0000000413127825 */ /* 0x000fe200078e000c */
[----:B--2---:R-:W-:-:S05]  /*07c0*/  LOP3.LUT R25, R25, R26, RZ, 0x30, !PT ;  /* 0x0000001a19197212 */ /* 0x004fca00078e30ff */
        /* <DEDUP_REMOVED lines=15> */
[----:B------:R-:W3:Y:S01]  /*08c0*/  LDG.E R25, desc[UR8][R16.64] ;  /* 0x0000000810197981 */ /* 0x000ee2000c1e1900 */
[----:B------:R-:W-:Y:S01]  /*08d0*/  VIADD R26, R14, 0x7 ;  /* 0x000000070e1a7836 */ /* 0x000fe20000000000 */
[----:B------:R-:W-:-:S04]  /*08e0*/  SHF.L.W.U32 R24, R15, R24, RZ ;  /* 0x000000180f187219 */ /* 0x000fc80000000eff */
[----:B0-----:R-:W-:-:S05]  /*08f0*/  SHF.R.U32.HI R19, RZ, 0x5, R26 ;  /* 0x00000005ff137819 */ /* 0x001fca000001161a */
[----:B------:R-:W-:Y:S01]  /*0900*/  IMAD.WIDE.U32 R12, R19, 0x4, R12 ;  /* 0x00000004130c7825 */ /* 0x000fe200078e000c */
[----:B---3--:R-:W-:-:S05]  /*0910*/  LOP3.LUT R25, R25, R24, RZ, 0x30, !PT ;  /* 0x0000001819197212 */ /* 0x008fca00078e30ff */
[----:B------:R2:W-:Y:S04]  /*0920*/  STG.E desc[UR8][R16.64], R25 ;  /* 0x0000001910007986 */ /* 0x0005e8000c101908 */
[----:B------:R-:W3:Y:S01]  /*0930*/  LDG.E R18, desc[UR8][R12.64] ;  /* 0x000000080c127981 */ /* 0x000ee2000c1e1900 */
[----:B------:R-:W-:Y:S01]  /*0940*/  SHF.L.W.U32 R15, R15, R26, RZ ;  /* 0x0000001a0f0f7219 */ /* 0x000fe20000000eff */
[----:B------:R-:W-:-:S03]  /*0950*/  VIADD R14, R14, 0x8 ;  /* 0x000000080e0e7836 */ /* 0x000fc60000000000 */
[----:B---3--:R-:W-:-:S05]  /*0960*/  LOP3.LUT R15, R18, R15, RZ, 0x30, !PT ;  /* 0x0000000f120f7212 */ /* 0x008fca00078e30ff */
[----:B------:R2:W-:Y:S02]  /*0970*/  STG.E desc[UR8][R12.64], R15 ;  /* 0x0000000f0c007986 */ /* 0x0005e4000c101908 */
.L_x_3:
[----:B------:R-:W-:Y:S05]  /*0980*/  @!P1 BRA `(.L_x_0) ;  /* 0x0000000000bc9947 */ /* 0x000fea0003800000 */
[----:B------:R-:W-:Y:S02]  /*0990*/  ISETP.GE.U32.AND P0, PT, R21, 0x4, PT ;  /* 0x000000041500780c */ /* 0x000fe40003f06070 */
[----:B--2---:R-:W-:-:S11]  /*09a0*/  LOP3.LUT P1, R15, R20, 0x3, RZ, 0xc0, !PT ;  /* 0x00000003140f7812 */ /* 0x004fd6000782c0ff */
        /* <DEDUP_REMOVED lines=31> */
.L_x_4:
[----:B------:R-:W-:Y:S05]  /*0ba0*/  @!P1 BRA `(.L_x_0) ;  /* 0x0000000000349947 */ /* 0x000fea0003800000 */
[----:B012---:R-:W0:Y:S01]  /*0bb0*/  LDC.64 R12, c[0x0][0x3c8] ;  /* 0x0000f200ff0c7b82 */ /* 0x007e220000000a00 */
[----:B------:R-:W-:-:S07]  /*0bc0*/  IMAD.MOV R15, RZ, RZ, -R15 ;  /* 0x000000ffff0f7224 */ /* 0x000fce00078e0a0f */
.L_x_5:
[----:B---3--:R-:W-:-:S05]  /*0bd0*/  SHF.R.U32.HI R17, RZ, 0x5, R14 ;  /* 0x00000005ff117819 */ /* 0x008fca000001160e */
[----:B0-----:R-:W-:-:S05]  /*0be0*/  IMAD.WIDE.U32 R16, R17, 0x4, R12 ;  /* 0x0000000411107825 */ /* 0x001fca00078e000c */
[----:B------:R-:W2:Y:S01]  /*0bf0*/  LDG.E R19, desc[UR8][R16.64] ;  /* 0x0000000810137981 */ /* 0x000ea2000c1e1900 */
[----:B------:R-:W-:Y:S02]  /*0c00*/  VIADD R15, R15, 0x1 ;  /* 0x000000010f0f7836 */ /* 0x000fe40000000000 */
[----:B------:R-:W-:-:S03]  /*0c10*/  IMAD.MOV.U32 R21, RZ, RZ, 0x1 ;  /* 0x00000001ff157424 */ /* 0x000fc600078e00ff */
[----:B------:R-:W-:Y:S02]  /*0c20*/  ISETP.NE.AND P0, PT, R15, RZ, PT ;  /* 0x000000ff0f00720c */ /* 0x000fe40003f05270 */
[----:B------:R-:W-:Y:S01]  /*0c30*/  SHF.L.W.U32 R18, R21, R14, RZ ;  /* 0x0000000e15127219 */ /* 0x000fe20000000eff */
[----:B------:R-:W-:-:S03]  /*0c40*/  VIADD R14, R14, 0x1 ;  /* 0x000000010e0e7836 */ /* 0x000fc60000000000 */
[----:B--2---:R-:W-:-:S05]  /*0c50*/  LOP3.LUT R19, R19, R18, RZ, 0x30, !PT ;  /* 0x0000001213137212 */ /* 0x004fca00078e30ff */
[----:B------:R3:W-:Y:S02]  /*0c60*/  STG.E desc[UR8][R16.64], R19 ;  /* 0x0000001310007986 */ /* 0x0007e4000c101908 */
[----:B------:R-:W-:Y:S05]  /*0c70*/  @P0 BRA `(.L_x_5) ;  /* 0xfffffffc00d40947 */ /* 0x000fea000383ffff */
.L_x_0:
[----:B--2---:R-:W2:Y:S01]  /*0c80*/  LDC R23, c[0x0][0x3e4] ;  /* 0x0000f900ff177b82 */ /* 0x004ea20000000800 */
[----:B01----:R-:W-:-:S05]  /*0c90*/  IMAD.SHL.U32 R13, R20, 0x2, RZ ;  /* 0x00000002140d7824 */ /* 0x003fca00078e00ff */
[----:B------:R-:W-:-:S04]  /*0ca0*/  ISETP.GT.AND P0, PT, R13, R20, PT ;  /* 0x000000140d00720c */ /* 0x000fc80003f04270 */
[----:B--2---:R-:W-:-:S13]  /*0cb0*/  ISETP.EQ.OR P0, PT, R23, RZ, !P0 ;  /* 0x000000ff1700720c */ /* 0x004fda0004702670 */
[----:B------:R-:W-:Y:S05]  /*0cc0*/  @P0 BRA `(.L_x_6) ;  /* 0x0000000800880947 */ /* 0x000fea0003800000 */
[----:B------:R-:W0:Y:S01]  /*0cd0*/  LDC R21, c[0x0][0x3c0] ;  /* 0x0000f000ff157b82 */ /* 0x000e220000000800 */
[----:B------:R-:W-:-:S05]  /*0ce0*/  VIADD R12, R20, 0xffffffff ;  /* 0xffffffff140c7836 */ /* 0x000fca0000000000 */
[----:B------:R-:W-:-:S13]  /*0cf0*/  ISETP.GE.U32.AND P0, PT, R12, 0x7, PT ;  /* 0x000000070c00780c */ /* 0x000fda0003f06070 */
[----:B------:R-:W-:Y:S05]  /*0d00*/  @!P0 BRA `(.L_x_7) ;  /* 0x0000000400448947 */ /* 0x000fea0003800000 */
[----:B------:R-:W1:Y:S01]  /*0d10*/  LDC.64 R12, c[0x0][0x3c8] ;  /* 0x0000f200ff0c7b82 */ /* 0x000e620000000a00 */
[C---:B------:R-:W-:Y:S01]  /*0d20*/  LOP3.LUT R22, R20.reuse, 0xfffffff8, RZ, 0xc0, !PT ;  /* 0xfffffff814167812 */ /* 0x040fe200078ec0ff */
[----:B0-----:R-:W-:-:S04]  /*0d30*/  VIADD R21, R20, 0x3 ;  /* 0x0000000314157836 */ /* 0x001fc80000000000 */
[----:B------:R-:W-:-:S07]  /*0d40*/  IMAD.MOV R22, RZ, RZ, -R22 ;  /* 0x000000ffff167224 */ /* 0x000fce00078e0a16 */
.L_x_8:
[----:B0--3--:R-:W-:-:S05]  /*0d50*/  VIADD R19, R21, 0xfffffffd ;  /* 0xfffffffd15137836 */ /* 0x009fca0000000000 */
[----:B------:R-:W-:-:S04]  /*0d60*/  SHF.R.S32.HI R14, RZ, 0x1f, R19 ;  /* 0x0000001fff0e7819 */ /* 0x000fc80000011413 */
[----:B------:R-:W-:-:S04]  /*0d70*/  LEA.HI R14, R14, R19, RZ, 0x5 ;  /* 0x000000130e0e7211 */ /* 0x000fc800078f28ff */
[----:B------:R-:W-:-:S05]  /*0d80*/  SHF.R.S32.HI R17, RZ, 0x5, R14 ;  /* 0x00000005ff117819 */ /* 0x000fca000001140e */
[----:B-1----:R-:W-:-:S05]  /*0d90*/  IMAD.WIDE R16, R17, 0x4, R12 ;  /* 0x0000000411107825 */ /* 0x002fca00078e020c */
[----:B------:R-:W2:Y:S01]  /*0da0*/  LDG.E R14, desc[UR8][R16.64] ;  /* 0x00000008100e7981 */ /* 0x000ea2000c1e1900 */
[----:B------:R-:W-:Y:S02]  /*0db0*/  VIADD R15, R21, 0xfffffffe ;  /* 0xfffffffe150f7836 */ /* 0x000fe40000000000 */
[----:B------:R-:W-:-:S03]  /*0dc0*/  IMAD.MOV.U32 R24, RZ, RZ, 0x1 ;  /* 0x00000001ff187424 */ /* 0x000fc600078e00ff */
[----:B------:R-:W-:Y:S02]  /*0dd0*/  SHF.R.S32.HI R18, RZ, 0x1f, R15 ;  /* 0x0000001fff127819 */ /* 0x000fe4000001140f */
[----:B------:R-:W-:Y:S02]  /*0de0*/  SHF.L.W.U32 R19, R24, R19, RZ ;  /* 0x0000001318137219 */ /* 0x000fe40000000eff */
[----:B------:R-:W-:-:S04]  /*0df0*/  LEA.HI R18, R18, R15, RZ, 0x5 ;  /* 0x0000000f12127211 */ /* 0x000fc800078f28ff */
[----:B------:R-:W-:Y:S02]  /*0e00*/  SHF.R.S32.HI R25, RZ, 0x5, R18 ;  /* 0x00000005ff197819 */ /* 0x000fe40000011412 */
[----:B--2---:R-:W-:-:S03]  /*0e10*/  LOP3.LUT R27, R14, R19, RZ, 0xfc, !PT ;  /* 0x000000130e1b7212 */ /* 0x004fc600078efcff */
[----:B------:R-:W-:Y:S02]  /*0e20*/  IMAD.WIDE R18, R25, 0x4, R12 ;  /* 0x0000000419127825 */ /* 0x000fe400078e020c */
[----:B------:R0:W-:Y:S04]  /*0e30*/  STG.E desc[UR8][R16.64], R27 ;  /* 0x0000001b10007986 */ /* 0x0001e8000c101908 */
[----:B------:R-:W2:Y:S01]  /*0e40*/  LDG.E R14, desc[UR8][R18.64] ;  /* 0x00000008120e7981 */ /* 0x000ea2000c1e1900 */
[----:B------:R-:W-:Y:S01]  /*0e50*/  VIADD R25, R21, 0xffffffff ;  /* 0xffffffff15197836 */ /* 0x000fe20000000000 */
[----:B------:R-:W-:-:S04]  /*0e60*/  SHF.L.W.U32 R15, R24, R15, RZ ;  /* 0x0000000f180f7219 */ /* 0x000fc80000000eff */
[----:B------:R-:W-:-:S04]  /*0e70*/  SHF.R.S32.HI R26, RZ, 0x1f, R25 ;  /* 0x0000001fff1a7819 */ /* 0x000fc80000011419 */
[----:B------:R-:W-:-:S04]  /*0e80*/  LEA.HI R26, R26, R25, RZ, 0x5 ;  /* 0x000000191a1a7211 */ /* 0x000fc800078f28ff */
[----:B------:R-:W-:Y:S02]  /*0e90*/  SHF.R.S32.HI R26, RZ, 0x5, R26 ;  /* 0x00000005ff1a7819 */ /* 0x000fe4000001141a */
[----:B--2---:R-:W-:-:S03]  /*0ea0*/  LOP3.LUT R29, R14, R15, RZ, 0xfc, !PT ;  /* 0x0000000f0e1d7212 */ /* 0x004fc600078efcff */
[----:B------:R-:W-:Y:S02]  /*0eb0*/  IMAD.WIDE R14, R26, 0x4, R12 ;  /* 0x000000041a0e7825 */ /* 0x000fe400078e020c */
[----:B------:R1:W-:Y:S04]  /*0ec0*/  STG.E desc[UR8][R18.64], R29 ;  /* 0x0000001d12007986 */ /* 0x0003e8000c101908 */
[----:B------:R-:W2:Y:S01]  /*0ed0*/  LDG.E R26, desc[UR8][R14.64] ;  /* 0x000000080e1a7981 */ /* 0x000ea2000c1e1900 */
[----:B0-----:R-:W-:Y:S02]  /*0ee0*/  SHF.R.S32.HI R16, RZ, 0x1f, R21 ;  /* 0x0000001fff107819 */ /* 0x001fe40000011415 */
[----:B------:R-:W-:Y:S02]  /*0ef0*/  SHF.L.W.U32 R25, R24, R25, RZ ;  /* 0x0000001918197219 */ /* 0x000fe40000000eff */
[----:B------:R-:W-:-:S04]  /*0f00*/  LEA.HI R16, R16, R21, RZ, 0x5 ;  /* 0x0000001510107211 */ /* 0x000fc800078f28ff */
[----:B------:R-:W-:-:S05]  /*0f10*/  SHF.R.S32.HI R17, RZ, 0x5, R16 ;  /* 0x00000005ff117819 */ /* 0x000fca0000011410 */
[----:B------:R-:W-:Y:S01]  /*0f20*/  IMAD.WIDE R16, R17, 0x4, R12 ;  /* 0x0000000411107825 */ /* 0x000fe200078e020c */
[----:B--2---:R-:W-:-:S05]  /*0f30*/  LOP3.LUT R27, R26, R25, RZ, 0xfc, !PT ;  /* 0x000000191a1b7212 */ /* 0x004fca00078efcff */
[----:B------:R0:W-:Y:S04]  /*0f40*/  STG.E desc[UR8][R14.64], R27 ;  /* 0x0000001b0e007986 */ /* 0x0001e8000c101908 */
[----:B------:R-:W2:Y:S01]  /*0f50*/  LDG.E R26, desc[UR8][R16.64] ;  /* 0x00000008101a7981 */ /* 0x000ea2000c1e1900 */
[----:B------:R-:W-:-:S05]  /*0f60*/  VIADD R25, R21, 0x1 ;  /* 0x0000000115197836 */ /* 0x000fca0000000000 */
[----:B-1----:R-:W-:-:S04]  /*0f70*/  SHF.R.S32.HI R18, RZ, 0x1f, R25 ;  /* 0x0000001fff127819 */ /* 0x002fc80000011419 */
[----:B------:R-:W-:Y:S02]  /*0f80*/  LEA.HI R19, R18, R25, RZ, 0x5 ;  /* 0x0000001912137211 */ /* 0x000fe400078f28ff */
[----:B------:R-:W-:Y:S02]  /*0f90*/  SHF.L.W.U32 R18, R24, R21, RZ ;  /* 0x0000001518127219 */ /* 0x000fe40000000eff */
[----:B------:R-:W-:Y:S02]  /*0fa0*/  SHF.R.S32.HI R19, RZ, 0x5, R19 ;  /* 0x00000005ff137819 */ /* 0x000fe40000011413 */
[----:B--2---:R-:W-:-:S03]  /*0fb0*/  LOP3.LUT R29, R26, R18, RZ, 0xfc, !PT ;  /* 0x000000121a1d7212 */ /* 0x004fc600078efcff */
[----:B------:R-:W-:Y:S02]  /*0fc0*/  IMAD.WIDE R18, R19, 0x4, R12 ;  /* 0x0000000413127825 */ /* 0x000fe400078e020c */
[----:B------:R1:W-:Y:S04]  /*0fd0*/  STG.E desc[UR8][R16.64], R29 ;  /* 0x0000001d10007986 */ /* 0x0003e8000c101908 */
[----:B------:R-:W2:Y:S01]  /*0fe0*/  LDG.E R26, desc[UR8][R18.64] ;  /* 0x00000008121a7981 */ /* 0x000ea2000c1e1900 */
[----:B0-----:R-:W-:Y:S01]  /*0ff0*/  VIADD R27, R21, 0x2 ;  /* 0x00000002151b7836 */ /* 0x001fe20000000000 */
[----:B------:R-:W-:-:S04]  /*1000*/  SHF.L.W.U32 R25, R24, R25, RZ ;  /* 0x0000001918197219 */ /* 0x000fc80000000eff */
[----:B------:R-:W-:-:S04]  /*1010*/  SHF.R.S32.HI R14, RZ, 0x1f, R27 ;  /* 0x0000001fff0e7819 */ /* 0x000fc8000001141b */
[----:B------:R-:W-:-:S04]  /*1020*/  LEA.HI R14, R14, R27, RZ, 0x5 ;  /* 0x0000001b0e0e7211 */ /* 0x000fc800078f28ff */
[----:B------:R-:W-:-:S05]  /*1030*/  SHF.R.S32.HI R15, RZ, 0x5, R14 ;  /* 0x00000005ff0f7819 */ /* 0x000fca000001140e */
[----:B------:R-:W-:Y:S01]  /*1040*/  IMAD.WIDE R14, R15, 0x4, R12 ;  /* 0x000000040f0e7825 */ /* 0x000fe200078e020c */
[----:B--2---:R-:W-:-:S05]  /*1050*/  LOP3.LUT R26, R26, R25, RZ, 0xfc, !PT ;  /* 0x000000191a1a7212 */ /* 0x004fca00078efcff */
[----:B------:R0:W-:Y:S04]  /*1060*/  STG.E desc[UR8][R18.64], R26 ;  /* 0x0000001a12007986 */ /* 0x0001e8000c101908 */
[----:B------:R-:W2:Y:S01]  /*1070*/  LDG.E R28, desc[UR8][R14.64] ;  /* 0x000000080e1c7981 */ /* 0x000ea2000c1e1900 */
[----:B------:R-:W-:Y:S01]  /*1080*/  VIADD R25, R21, 0x3 ;  /* 0x0000000315197836 */ /* 0x000fe20000000000 */
[----:B------:R-:W-:-:S04]  /*1090*/  SHF.L.W.U32 R27, R24, R27, RZ ;  /* 0x0000001b181b7219 */ /* 0x000fc80000000eff */
[----:B-1----:R-:W-:-:S04]  /*10a0*/  SHF.R.S32.HI R16, RZ, 0x1f, R25 ;  /* 0x0000001fff107819 */ /* 0x002fc80000011419 */
        /* <DEDUP_REMOVED lines=8> */
[----:B0-----:R-:W-:-:S04]  /*1130*/  SHF.R.S32.HI R18, RZ, 0x1f, R27 ;  /* 0x0000001fff127819 */ /* 0x001fc8000001141b */
[----:B------:R-:W-:-:S04]  /*1140*/  LEA.HI R18, R18, R27, RZ, 0x5 ;  /* 0x0000001b12127211 */ /* 0x000fc800078f28ff */
[----:B------:R-:W-:-:S05]  /*1150*/  SHF.R.S32.HI R19, RZ, 0x5, R18 ;  /* 0x00000005ff137819 */ /* 0x000fca0000011412 */
[----:B------:R-:W-:Y:S01]  /*1160*/  IMAD.WIDE R18, R19, 0x4, R12 ;  /* 0x0000000413127825 */ /* 0x000fe200078e020c */
[----:B--2---:R-:W-:-:S05]  /*1170*/  LOP3.LUT R25, R28, R25, RZ, 0xfc, !PT ;  /* 0x000000191c197212 */ /* 0x004fca00078efcff */
[----:B------:R0:W-:Y:S04]  /*1180*/  STG.E desc[UR8][R16.64], R25 ;  /* 0x0000001910007986 */ /* 0x0001e8000c101908 */
[----:B------:R-:W1:Y:S01]  /*1190*/  LDG.E R26, desc[UR8][R18.64] ;  /* 0x00000008121a7981 */ /* 0x000e62000c1e1900 */
[----:B------:R-:W-:Y:S01]  /*11a0*/  VIADD R22, R22, 0x8 ;  /* 0x0000000816167836 */ /* 0x000fe20000000000 */
[----:B------:R-:W-:Y:S01]  /*11b0*/  SHF.L.W.U32 R24, R24, R27, RZ ;  /* 0x0000001b18187219 */ /* 0x000fe20000000eff */
[----:B------:R-:W-:-:S03]  /*11c0*/  VIADD R21, R21, 0x8 ;  /* 0x0000000815157836 */ /* 0x000fc60000000000 */
[----:B------:R-:W-:Y:S02]  /*11d0*/  ISETP.NE.AND P0, PT, R22, RZ, PT ;  /* 0x000000ff1600720c */ /* 0x000fe40003f05270 */
[----:B-1----:R-:W-:-:S05]  /*11e0*/  LOP3.LUT R15, R26, R24, RZ, 0xfc, !PT ;  /* 0x000000181a0f7212 */ /* 0x002fca00078efcff */
[----:B------:R0:W-:Y:S06]  /*11f0*/  STG.E desc[UR8][R18.64], R15 ;  /* 0x0000000f12007986 */ /* 0x0001ec000c101908 */
[----:B------:R-:W-:Y:S05]  /*1200*/  @P0 BRA `(.L_x_8) ;  /* 0xfffffff800d00947 */ /* 0x000fea000383ffff */
[----:B------:R-:W-:-:S07]  /*1210*/  VIADD R21, R21, 0xfffffffd ;  /* 0xfffffffd15157836 */ /* 0x000fce0000000000 */
.L_x_7:
[----:B------:R-:W-:-:S13]  /*1220*/  LOP3.LUT P0, R12, R20, 0x7, RZ, 0xc0, !PT ;  /* 0x00000007140c7812 */ /* 0x000fda000780c0ff */
[----:B------:R-:W-:Y:S05]  /*1230*/  @!P0 BRA `(.L_x_6) ;  /* 0x00000004002c8947 */ /* 0x000fea0003800000 */
[----:B------:R-:W-:Y:S02]  /*1240*/  ISETP.GE.U32.AND P0, PT, R12, 0x4, PT ;  /* 0x000000040c00780c */ /* 0x000fe40003f06070 */
[----:B------:R-:W-:-:S11]  /*1250*/  LOP3.LUT P1, R24, R20, 0x3, RZ, 0xc0, !PT ;  /* 0x0000000314187812 */ /* 0x000fd6000782c0ff */
[----:B------:R-:W-:Y:S05]  /*1260*/  @!P0 BRA `(.L_x_9) ;  /* 0x0000000000988947 */ /* 0x000fea0003800000 */
[----:B------:R-:W1:Y:S01]  /*1270*/  LDC.64 R12, c[0x0][0x3c8] ;  /* 0x0000f200ff0c7b82 */ /* 0x000e620000000a00 */
[----:B0-----:R-:W-:-:S04]  /*1280*/  SHF.R.S32.HI R14, RZ, 0x1f, R21 ;  /* 0x0000001fff0e7819 */ /* 0x001fc80000011415 */
[----:B------:R-:W-:-:S04]  /*1290*/  LEA.HI R14, R14, R21, RZ, 0x5 ;  /* 0x000000150e0e7211 */ /* 0x000fc800078f28ff */
[----:B---3--:R-:W-:-:S05]  /*12a0*/  SHF.R.S32.HI R19, RZ, 0x5, R14 ;  /* 0x00000005ff137819 */ /* 0x008fca000001140e */
[----:B-1----:R-:W-:-:S05]  /*12b0*/  IMAD.WIDE R18, R19, 0x4, R12 ;  /* 0x0000000413127825 */ /* 0x002fca00078e020c */
[----:B------:R-:W2:Y:S01]  /*12c0*/  LDG.E R15, desc[UR8][R18.64] ;  /* 0x00000008120f7981 */ /* 0x000ea2000c1e1900 */
[----:B------:R-:W-:Y:S02]  /*12d0*/  VIADD R17, R21, 0x1 ;  /* 0x0000000115117836 */ /* 0x000fe40000000000 */
[----:B------:R-:W-:-:S03]  /*12e0*/  IMAD.MOV.U32 R22, RZ, RZ, 0x1 ;  /* 0x00000001ff167424 */ /* 0x000fc600078e00ff */
[----:B------:R-:W-:-:S04]  /*12f0*/  SHF.R.S32.HI R14, RZ, 0x1f, R17 ;  /* 0x0000001fff0e7819 */ /* 0x000fc80000011411 */
[----:B------:R-:W-:Y:S02]  /*1300*/  LEA.HI R16, R14, R17, RZ, 0x5 ;  /* 0x000000110e107211 */ /* 0x000fe400078f28ff */
[----:B------:R-:W-:Y:S02]  /*1310*/  SHF.L.W.U32 R14, R22, R21, RZ ;  /* 0x00000015160e7219 */ /* 0x000fe40000000eff */
        /* <DEDUP_REMOVED lines=23> */
[----:B------:R-:W-:Y:S01]  /*1490*/  SHF.L.W.U32 R19, R22, R19, RZ ;  /* 0x0000001316137219 */ /* 0x000fe20000000eff */
[----:B------:R-:W-:-:S03]  /*14a0*/  VIADD R21, R21, 0x4 ;  /* 0x0000000415157836 */ /* 0x000fc60000000000 */
[----:B--2---:R-:W-:-:S05]  /*14b0*/  LOP3.LUT R19, R18, R19, RZ, 0xfc, !PT ;  /* 0x0000001312137212 */ /* 0x004fca00078efcff */
[----:B------:R1:W-:Y:S02]  /*14c0*/  STG.E desc[UR8][R12.64], R19 ;  /* 0x000000130c007986 */ /* 0x0003e4000c101908 */
.L_x_9:
[----:B------:R-:W-:Y:S05]  /*14d0*/  @!P1 BRA `(.L_x_6) ;  /* 0x0000000000849947 */ /* 0x000fea0003800000 */
[----:B------:R-:W-:-:S13]  /*14e0*/  ISETP.NE.AND P0, PT, R24, 0x1, PT ;  /* 0x000000011800780c */ /* 0x000fda0003f05270 */
[----:B-1----:R-:W1:Y:S01]  /*14f0*/  @P0 LDC.64 R12, c[0x0][0x3c8] ;  /* 0x0000f200ff0c0b82 */ /* 0x002e620000000a00 */
[----:B0-----:R-:W-:-:S04]  /*1500*/  @P0 SHF.R.S32.HI R14, RZ, 0x1f, R21 ;  /* 0x0000001fff0e0819 */ /* 0x001fc80000011415 */
[----:B------:R-:W-:-:S04]  /*1510*/  @P0 LEA.HI R14, R14, R21, RZ, 0x5 ;  /* 0x000000150e0e0211 */ /* 0x000fc800078f28ff */
[----:B------:R-:W-:-:S05]  /*1520*/  @P0 SHF.R.S32.HI R15, RZ, 0x5, R14 ;  /* 0x00000005ff0f0819 */ /* 0x000fca000001140e */
[----:B-1----:R-:W-:-:S05]  /*1530*/  @P0 IMAD.WIDE R14, R15, 0x4, R12 ;  /* 0x000000040f0e0825 */ /* 0x002fca00078e020c */
[----:B---3--:R-:W2:Y:S01]  /*1540*/  @P0 LDG.E R16, desc[UR8][R14.64] ;  /* 0x000000080e100981 */ /* 0x008ea2000c1e1900 */
[----:B------:R-:W-:Y:S02]  /*1550*/  @P0 VIADD R19, R21, 0x1 ;  /* 0x0000000115130836 */ /* 0x000fe40000000000 */
[----:B------:R-:W-:-:S03]  /*1560*/  @P0 IMAD.MOV.U32 R18, RZ, RZ, 0x1 ;  /* 0x00000001ff120424 */ /* 0x000fc600078e00ff */
[----:B------:R-:W-:Y:S02]  /*1570*/  @P0 SHF.R.S32.HI R22, RZ, 0x1f, R19 ;  /* 0x0000001fff160819 */ /* 0x000fe40000011413 */
[----:B------:R-:W-:Y:S02]  /*1580*/  @P0 SHF.L.W.U32 R25, R18, R21, RZ ;  /* 0x0000001512190219 */ /* 0x000fe40000000eff */
[----:B------:R-:W-:-:S04]  /*1590*/  @P0 LEA.HI R22, R22, R19, RZ, 0x5 ;  /* 0x0000001316160211 */ /* 0x000fc800078f28ff */
[----:B------:R-:W-:-:S05]  /*15a0*/  @P0 SHF.R.S32.HI R17, RZ, 0x5, R22 ;  /* 0x00000005ff110819 */ /* 0x000fca0000011416 */
[----:B------:R-:W-:Y:S01]  /*15b0*/  @P0 IMAD.WIDE R12, R17, 0x4, R12 ;  /* 0x00000004110c0825 */ /* 0x000fe200078e020c */
[----:B------:R-:W-:-:S04]  /*15c0*/  LOP3.LUT R20, R20, 0x1, RZ, 0xc0, !PT ;  /* 0x0000000114147812 */ /* 0x000fc800078ec0ff */
[----:B------:R-:W-:Y:S02]  /*15d0*/  ISETP.NE.U32.AND P1, PT, R20, 0x1, PT ;  /* 0x000000011400780c */ /* 0x000fe40003f25070 */
[----:B--2---:R-:W-:-:S11]  /*15e0*/  @P0 LOP3.LUT R25, R16, R25, RZ, 0xfc, !PT ;  /* 0x0000001910190212 */ /* 0x004fd600078efcff */
[----:B------:R-:W0:Y:S01]  /*15f0*/  @!P1 LDC.64 R16, c[0x0][0x3c8] ;  /* 0x0000f200ff109b82 */ /* 0x000e220000000a00 */
[----:B------:R1:W-:Y:S04]  /*1600*/  @P0 STG.E desc[UR8][R14.64], R25 ;  /* 0x000000190e000986 */ /* 0x0003e8000c101908 */
[----:B------:R-:W2:Y:S01]  /*1610*/  @P0 LDG.E R22, desc[UR8][R12.64] ;  /* 0x000000080c160981 */ /* 0x000ea2000c1e1900 */
[----:B------:R-:W-:Y:S01]  /*1620*/  @P0 VIADD R21, R21, 0x2 ;  /* 0x0000000215150836 */ /* 0x000fe20000000000 */
[----:B------:R-:W-:-:S04]  /*1630*/  @P0 SHF.L.W.U32 R19, R18, R19, RZ ;  /* 0x0000001312130219 */ /* 0x000fc80000000eff */
[----:B------:R-:W-:-:S04]  /*1640*/  @!P1 SHF.R.S32.HI R20, RZ, 0x1f, R21 ;  /* 0x0000001fff149819 */ /* 0x000fc80000011415 */
[----:B------:R-:W-:-:S04]  /*1650*/  @!P1 LEA.HI R20, R20, R21, RZ, 0x5 ;  /* 0x0000001514149211 */ /* 0x000fc800078f28ff */
[----:B------:R-:W-:-:S05]  /*1660*/  @!P1 SHF.R.S32.HI R27, RZ, 0x5, R20 ;  /* 0x00000005ff1b9819 */ /* 0x000fca0000011414 */
[----:B0-----:R-:W-:Y:S01]  /*1670*/  @!P1 IMAD.WIDE R16, R27, 0x4, R16 ;  /* 0x000000041b109825 */ /* 0x001fe200078e0210 */
[----:B--2---:R-:W-:-:S05]  /*1680*/  @P0 LOP3.LUT R19, R22, R19, RZ, 0xfc, !PT ;  /* 0x0000001316130212 */ /* 0x004fca00078efcff */
[----:B------:R2:W-:Y:S04]  /*1690*/  @P0 STG.E desc[UR8][R12.64], R19 ;  /* 0x000000130c000986 */ /* 0x0005e8000c101908 */
[----:B-1----:R-:W3:Y:S01]  /*16a0*/  @!P1 LDG.E R14, desc[UR8][R16.64] ;  /* 0x00000008100e9981 */ /* 0x002ee2000c1e1900 */
[----:B------:R-:W-:-:S05]  /*16b0*/  @!P1 IMAD.MOV.U32 R18, RZ, RZ, 0x1 ;  /* 0x00000001ff129424 */ /* 0x000fca00078e00ff */
[----:B------:R-:W-:-:S04]  /*16c0*/  @!P1 SHF.L.W.U32 R21, R18, R21, RZ ;  /* 0x0000001512159219 */ /* 0x000fc80000000eff */
[----:B---3--:R-:W-:-:S05]  /*16d0*/  @!P1 LOP3.LUT R21, R14, R21, RZ, 0xfc, !PT ;  /* 0x000000150e159212 */ /* 0x008fca00078efcff */
[----:B------:R2:W-:Y:S02]  /*16e0*/  @!P1 STG.E desc[UR8][R16.64], R21 ;  /* 0x0000001510009986 */ /* 0x0005e4000c101908 */
.L_x_6:
[----:B01----:R-:W0:Y:S01]  /*16f0*/  LDC R15, c[0x0][0x3d8] ;  /* 0x0000f600ff0f7b82 */ /* 0x003e220000000800 */
[----:B------:R-:W1:Y:S07]  /*1700*/  LDCU UR4, c[0x0][0x3a8] ;  /* 0x00007500ff0477ac */ /* 0x000e6e0008000800 */
[----:B--2---:R-:W0:Y:S02]  /*1710*/  LDC.64 R12, c[0x0][0x388] ;  /* 0x0000e200ff0c7b82 */ /* 0x004e240000000a00 */
[----:B0-----:R-:W-:-:S06]  /*1720*/  IMAD.WIDE R12, R15, 0x4, R12 ;  /* 0x000000040f0c7825 */ /* 0x001fcc00078e020c */
[----:B------:R-:W0:Y:S01]  /*1730*/  LDC.64 R14, c[0x0][0x3b0] ;  /* 0x0000ec00ff0e7b82 */ /* 0x000e220000000a00 */
[----:B---3--:R-:W2:Y:S02]  /*1740*/  LDG.E R17, desc[UR8][R12.64] ;  /* 0x000000080c117981 */ /* 0x008ea4000c1e1900 */
[C---:B--2---:R-:W-:Y:S02]  /*1750*/  VIADD R19, R17.reuse, 0x1 ;  /* 0x0000000111137836 */ /* 0x044fe40000000000 */
[----:B0-----:R-:W-:-:S04]  /*1760*/  IMAD.WIDE.U32 R16, R17, 0x4, R14 ;  /* 0x0000000411107825 */ /* 0x001fc800078e000e */
[----:B------:R-:W-:Y:S02]  /*1770*/  IMAD.WIDE.U32 R14, R19, 0x4, R14 ;  /* 0x00000004130e7825 */ /* 0x000fe400078e000e */
[----:B------:R-:W2:Y:S04]  /*1780*/  LDG.E R17, desc[UR8][R16.64] ;  /* 0x0000000810117981 */ /* 0x000ea8000c1e1900 */
[----:B------:R-:W2:Y:S02]  /*1790*/  LDG.E R14, desc[UR8][R14.64] ;  /* 0x000000080e0e7981 */ /* 0x000ea4000c1e1900 */
[----:B--2---:R-:W-:-:S05]  /*17a0*/  IMAD.IADD R18, R14, 0x1, -R17 ;  /* 0x000000010e127824 */ /* 0x004fca00078e0a11 */
[----:B-1----:R-:W-:-:S04]  /*17b0*/  ISETP.NE.AND P0, PT, R18, UR4, PT ;  /* 0x0000000412007c0c */ /* 0x002fc8000bf05270 */
[----:B------:R-:W-:-:S13]  /*17c0*/  ISETP.EQ.OR P0, PT, R14, R17, !P0 ;  /* 0x000000110e00720c */ /* 0x000fda0004702670 */
[----:B------:R-:W-:Y:S05]  /*17d0*/  @P0 BRA `(.L_x_10) ;  /* 0x0000001000780947 */ /* 0x000fea0003800000 */
[----:B------:R-:W0:Y:S02]  /*17e0*/  LDCU UR4, c[0x0][0x3dc] ;  /* 0x00007b80ff0477ac */ /* 0x000e240008000800 */
[----:B0-----:R-:W-:-:S09]  /*17f0*/  UISETP.GE.AND UP0, UPT, UR4, 0x1, UPT ;  /* 0x000000010400788c */ /* 0x001fd2000bf06270 */
[----:B------:R-:W-:Y:S05]  /*1800*/  BRA.U !UP0, `(.L_x_11) ;  /* 0x00000009085c7547 */ /* 0x000fea000b800000 */
[----:B------:R-:W-:-:S13]  /*1810*/  ISETP.NE.AND P0, PT, R23, RZ, PT ;  /* 0x000000ff1700720c */ /* 0x000fda0003f05270 */
[----:B------:R-:W-:Y:S05]  /*1820*/  @P0 BRA `(.L_x_12) ;  /* 0x00000004001c0947 */ /* 0x000fea0003800000 */
[----:B-----5:R-:W-:Y:S01]  /*1830*/  IMAD.MOV.U32 R14, RZ, RZ, R5 ;  /* 0x000000ffff0e7224 */ /* 0x020fe200078e0005 */
[----:B------:R-:W-:-:S06]  /*1840*/  UMOV UR4, URZ ;  /* 0x000000ff00047c82 */ /* 0x000fcc0008000000 */
.L_x_15:
[----:B------:R-:W2:Y:S01]  /*1850*/  LDG.E R21, desc[UR8][R12.64] ;  /* 0x000000080c157981 */ /* 0x000ea2000c1e1900 */
[----:B------:R-:W0:Y:S01]  /*1860*/  LDC.64 R22, c[0x0][0x3b0] ;  /* 0x0000ec00ff167b82 */ /* 0x000e220000000a00 */
[----:B------:R-:W-:Y:S01]  /*1870*/  SHF.R.U32.HI R15, RZ, 0x2, R14 ;  /* 0x00000002ff0f7819 */ /* 0x000fe2000001160e */
[----:B------:R-:W-:Y:S01]  /*1880*/  VIADD R4, R4, 0x587c5 ;  /* 0x000587c504047836 */ /* 0x000fe20000000000 */
[----:B------:R-:W1:Y:S01]  /*1890*/  LDCU UR5, c[0x0][0x3dc] ;  /* 0x00007b80ff0577ac */ /* 0x000e620008000800 */
[C---:B--2---:R-:W-:Y:S02]  /*18a0*/  VIADD R5, R21.reuse, 0x1 ;  /* 0x0000000115057836 */ /* 0x044fe40000000000 */
[----:B0-----:R-:W-:-:S04]  /*18b0*/  IMAD.WIDE.U32 R20, R21, 0x4, R22 ;  /* 0x0000000415147825 */ /* 0x001fc800078e0016 */
[----:B------:R-:W-:Y:S02]  /*18c0*/  IMAD.WIDE.U32 R22, R5, 0x4, R22 ;  /* 0x0000000405167825 */ /* 0x000fe400078e0016 */
[----:B------:R-:W2:Y:S04]  /*18d0*/  LDG.E R5, desc[UR8][R20.64] ;  /* 0x0000000814057981 */ /* 0x000ea8000c1e1900 */
[----:B------:R-:W2:Y:S01]  /*18e0*/  LDG.E R18, desc[UR8][R22.64] ;  /* 0x0000000816127981 */ /* 0x000ea2000c1e1900 */
[----:B------:R-:W-:Y:S01]  /*18f0*/  LOP3.LUT R15, R15, R14, RZ, 0x3c, !PT ;  /* 0x0000000e0f0f7212 */ /* 0x000fe200078e3cff */
[----:B------:R-:W-:-:S04]  /*1900*/  IMAD.SHL.U32 R14, R9, 0x10, RZ ;  /* 0x00000010090e7824 */ /* 0x000fc800078e00ff */
[----:B------:R-:W-:-:S05]  /*1910*/  IMAD.SHL.U32 R16, R15, 0x2, RZ ;  /* 0x000000020f107824 */ /* 0x000fca00078e00ff */
[----:B------:R-:W-:Y:S01]  /*1920*/  LOP3.LUT R14, R9, R14, R16, 0x96, !PT ;  /* 0x0000000e090e7212 */ /* 0x000fe200078e9610 */
[----:B------:R-:W-:-:S03]  /*1930*/  IMAD.MOV.U32 R16, RZ, RZ, RZ ;  /* 0x000000ffff107224 */ /* 0x000fc600078e00ff */
[----:B------:R-:W-:Y:S01]  /*1940*/  LOP3.LUT R15, R14, R15, RZ, 0x3c, !PT ;  /* 0x0000000f0e0f7212 */ /* 0x000fe200078e3cff */
[----:B--2---:R-:W-:-:S04]  /*1950*/  IMAD.IADD R18, R18, 0x1, -R5 ;  /* 0x0000000112127824 */ /* 0x004fc800078e0a05 */
[----:B------:R-:W0:Y:S01]  /*1960*/  I2F.U32.RP R19, R18 ;  /* 0x0000001200137306 */ /* 0x000e220000209000 */
[----:B------:R-:W-:Y:S01]  /*1970*/  IMAD.MOV R21, RZ, RZ, -R18 ;  /* 0x000000ffff157224 */ /* 0x000fe200078e0a12 */
[----:B------:R-:W-:-:S06]  /*1980*/  ISETP.NE.U32.AND P1, PT, R18, RZ, PT ;  /* 0x000000ff1200720c */ /* 0x000fcc0003f25070 */
[----:B0-----:R-:W0:Y:S02]  /*1990*/  MUFU.RCP R19, R19 ;  /* 0x0000001300137308 */ /* 0x001e240000001000 */
[----:B0-----:R-:W-:-:S06]  /*19a0*/  VIADD R17, R19, 0xffffffe ;  /* 0x0ffffffe13117836 */ /* 0x001fcc0000000000 */
[----:B------:R-:W0:Y:S02]  /*19b0*/  F2I.FTZ.U32.TRUNC.NTZ R17, R17 ;  /* 0x0000001100117305 */ /* 0x000e24000021f000 */
[----:B0-----:R-:W-:-:S04]  /*19c0*/  IMAD R19, R21, R17, RZ ;  /* 0x0000001115137224 */ /* 0x001fc800078e02ff */
[----:B------:R-:W-:-:S04]  /*19d0*/  IMAD.HI.U32 R16, R17, R19, R16 ;  /* 0x0000001311107227 */ /* 0x000fc800078e0010 */
[----:B------:R-:W-:-:S04]  /*19e0*/  IMAD.IADD R17, R15, 0x1, R4 ;  /* 0x000000010f117824 */ /* 0x000fc800078e0204 */
[----:B------:R-:W-:-:S04]  /*19f0*/  IMAD.HI.U32 R16, R16, R17, RZ ;  /* 0x0000001110107227 */ /* 0x000fc800078e00ff */
[----:B------:R-:W-:-:S04]  /*1a00*/  IMAD.MOV R16, RZ, RZ, -R16 ;  /* 0x000000ffff107224 */ /* 0x000fc800078e0a10 */
[----:B------:R-:W-:Y:S02]  /*1a10*/  IMAD R19, R18, R16, R17 ;  /* 0x0000001012137224 */ /* 0x000fe400078e0211 */
[----:B------:R-:W0:Y:S03]  /*1a20*/  LDC.64 R16, c[0x0][0x3b8] ;  /* 0x0000ee00ff107b82 */ /* 0x000e260000000a00 */
[----:B------:R-:W-:-:S13]  /*1a30*/  ISETP.GE.U32.AND P0, PT, R19, R18, PT ;  /* 0x000000121300720c */ /* 0x000fda0003f06070 */
[----:B------:R-:W-:-:S05]  /*1a40*/  @P0 IMAD.IADD R19, R19, 0x1, -R18 ;  /* 0x0000000113130824 */ /* 0x000fca00078e0a12 */
[----:B------:R-:W-:-:S13]  /*1a50*/  ISETP.GE.U32.AND P0, PT, R19, R18, PT ;  /* 0x000000121300720c */ /* 0x000fda0003f06070 */
[----:B------:R-:W-:Y:S01]  /*1a60*/  @P0 IMAD.IADD R19, R19, 0x1, -R18 ;  /* 0x0000000113130824 */ /* 0x000fe200078e0a12 */
[----:B------:R-:W-:-:S05]  /*1a70*/  @!P1 LOP3.LUT R19, RZ, R18, RZ, 0x33, !PT ;  /* 0x00000012ff139212 */ /* 0x000fca00078e33ff */
[----:B------:R-:W-:-:S04]  /*1a80*/  IMAD.IADD R19, R5, 0x1, R19 ;  /* 0x0000000105137824 */ /* 0x000fc800078e0213 */
[----:B0-----:R-:W-:Y:S02]  /*1a90*/  IMAD.WIDE R18, R19, 0x4, R16 ;  /* 0x0000000413127825 */ /* 0x001fe400078e0210 */
[----:B------:R-:W0:Y:S04]  /*1aa0*/  LDC.64 R16, c[0x0][0x398] ;  /* 0x0000e600ff107b82 */ /* 0x000e280000000a00 */
[----:B------:R-:W0:Y:S02]  /*1ab0*/  LDG.E R19, desc[UR8][R18.64] ;  /* 0x0000000812137981 */ /* 0x000e24000c1e1900 */
[----:B0-----:R-:W-:-:S05]  /*1ac0*/  IMAD.WIDE R16, R19, 0x4, R16 ;  /* 0x0000000413107825 */ /* 0x001fca00078e0210 */
[----:B------:R-:W2:Y:S04]  /*1ad0*/  LDG.E R25, desc[UR8][R16.64] ;  /* 0x0000000810197981 */ /* 0x000ea8000c1e1900 */
[----:B------:R-:W2:Y:S01]  /*1ae0*/  LDG.E R14, desc[UR8][R16.64+0x4] ;  /* 0x00000408100e7981 */ /* 0x000ea2000c1e1900 */
[----:B------:R-:W-:Y:S01]  /*1af0*/  UIADD3 UR4, UPT, UPT, UR4, 0x1, URZ ;  /* 0x0000000104047890 */ /* 0x000fe2000fffe0ff */
[----:B------:R-:W-:Y:S02]  /*1b00*/  IMAD.MOV.U32 R5, RZ, RZ, R6 ;  /* 0x000000ffff057224 */ /* 0x000fe400078e0006 */
[----:B------:R-:W-:Y:S01]  /*1b10*/  IMAD.MOV.U32 R6, RZ, RZ, R7 ;  /* 0x000000ffff067224 */ /* 0x000fe200078e0007 */
[----:B-1----:R-:W-:Y:S01]  /*1b20*/  UISETP.NE.AND UP0, UPT, UR4, UR5, UPT ;  /* 0x000000050400728c */ /* 0x002fe2000bf05270 */
[----:B------:R-:W-:Y:S01]  /*1b30*/  IMAD.MOV.U32 R7, RZ, RZ, R8 ;  /* 0x000000ffff077224 */ /* 0x000fe200078e0008 */
[----:B--2---:R-:W-:-:S13]  /*1b40*/  ISETP.GE.U32.AND P0, PT, R25, R14, PT ;  /* 0x0000000e1900720c */ /* 0x004fda0003f06070 */
[----:B------:R-:W-:Y:S05]  /*1b50*/  @P0 BRA `(.L_x_13) ;  /* 0x00000000003c0947 */ /* 0x000fea0003800000 */
[----:B------:R-:W0:Y:S08]  /*1b60*/  LDC.64 R18, c[0x0][0x3c8] ;  /* 0x0000f200ff127b82 */ /* 0x000e300000000a00 */
[----:B------:R-:W1:Y:S02]  /*1b70*/  LDC.64 R20, c[0x0][0x3a0] ;  /* 0x0000e800ff147b82 */ /* 0x000e640000000a00 */
.L_x_14:
[----:B-1----:R-:W-:-:S06]  /*1b80*/  IMAD.WIDE R26, R25, 0x4, R20 ;  /* 0x00000004191a7825 */ /* 0x002fcc00078e0214 */
[----:B------:R-:W2:Y:S02]  /*1b90*/  LDG.E R26, desc[UR8][R26.64] ;  /* 0x000000081a1a7981 */ /* 0x000ea4000c1e1900 */
[----:B--2---:R-:W-:-:S05]  /*1ba0*/  SHF.R.U32.HI R23, RZ, 0x5, R26 ;  /* 0x00000005ff177819 */ /* 0x004fca000001161a */
[----:B0-----:R-:W-:-:S05]  /*1bb0*/  IMAD.WIDE.U32 R22, R23, 0x4, R18 ;  /* 0x0000000417167825 */ /* 0x001fca00078e0012 */
[----:B------:R-:W2:Y:S01]  /*1bc0*/  LDG.E R29, desc[UR8][R22.64] ;  /* 0x00000008161d7981 */ /* 0x000ea2000c1e1900 */
[----:B------:R-:W-:-:S05]  /*1bd0*/  IMAD.MOV.U32 R8, RZ, RZ, 0x1 ;  /* 0x00000001ff087424 */ /* 0x000fca00078e00ff */
[----:B------:R-:W-:-:S04]  /*1be0*/  SHF.L.W.U32 R8, R8, R26, RZ ;  /* 0x0000001a08087219 */ /* 0x000fc80000000eff */
[----:B--2---:R-:W-:-:S05]  /*1bf0*/  LOP3.LUT R29, R8, R29, RZ, 0xfc, !PT ;  /* 0x0000001d081d7212 */ /* 0x004fca00078efcff */
[----:B------:R2:W-:Y:S04]  /*1c00*/  STG.E desc[UR8][R22.64], R29 ;  /* 0x0000001d16007986 */ /* 0x0005e8000c101908 */
[----:B------:R-:W3:Y:S01]  /*1c10*/  LDG.E R8, desc[UR8][R16.64+0x4] ;  /* 0x0000040810087981 */ /* 0x000ee2000c1e1900 */
[----:B------:R-:W-:-:S05]  /*1c20*/  VIADD R25, R25, 0x1 ;  /* 0x0000000119197836 */ /* 0x000fca0000000000 */
[----:B---3--:R-:W-:-:S13]  /*1c30*/  ISETP.GE.U32.AND P0, PT, R25, R8, PT ;  /* 0x000000081900720c */ /* 0x008fda0003f06070 */
[----:B--2---:R-:W-:Y:S05]  /*1c40*/  @!P0 BRA `(.L_x_14) ;  /* 0xfffffffc00cc8947 */ /* 0x004fea000383ffff */
.L_x_13:
[----:B------:R-:W-:Y:S02]  /*1c50*/  IMAD.MOV.U32 R8, RZ, RZ, R9 ;  /* 0x000000ffff087224 */ /* 0x000fe400078e0009 */
[----:B------:R-:W-:Y:S01]  /*1c60*/  IMAD.MOV.U32 R9, RZ, RZ, R15 ;  /* 0x000000ffff097224 */ /* 0x000fe200078e000f */
[----:B------:R-:W-:Y:S06]  /*1c70*/  BRA.U !UP0, `(.L_x_11) ;  /* 0x0000000508407547 */ /* 0x000fec000b800000 */
[----:B------:R-:W-:Y:S01]  /*1c80*/  IMAD.MOV.U32 R14, RZ, RZ, R5 ;  /* 0x000000ffff0e7224 */ /* 0x000fe200078e0005 */
[----:B------:R-:W-:Y:S06]  /*1c90*/  BRA `(.L_x_15) ;  /* 0xfffffff800ec7947 */ /* 0x000fec000383ffff */
.L_x_12:
[----:B------:R-:W-:-:S05]  /*1ca0*/  UMOV UR4, URZ ;  /* 0x000000ff00047c82 */ /* 0x000fca0008000000 */
.L_x_18:
[----:B------:R-:W2:Y:S01]  /*1cb0*/  LDG.E R15, desc[UR8][R12.64] ;  /* 0x000000080c0f7981 */ /* 0x000ea2000c1e1900 */
[----:B------:R-:W0:Y:S01]  /*1cc0*/  LDC.64 R20, c[0x0][0x3b0] ;  /* 0x0000ec00ff147b82 */ /* 0x000e220000000a00 */
[----:B-----5:R-:W-:Y:S01]  /*1cd0*/  SHF.R.U32.HI R16, RZ, 0x2, R5 ;  /* 0x00000002ff107819 */ /* 0x020fe20000011605 */
[----:B------:R-:W-:Y:S01]  /*1ce0*/  VIADD R4, R4, 0x587c5 ;  /* 0x000587c504047836 */ /* 0x000fe20000000000 */
[----:B------:R-:W1:Y:S01]  /*1cf0*/  LDCU UR5, c[0x0][0x3dc] ;  /* 0x00007b80ff0577ac */ /* 0x000e620008000800 */
[C---:B--2---:R-:W-:Y:S02]  /*1d00*/  VIADD R17, R15.reuse, 0x1 ;  /* 0x000000010f117836 */ /* 0x044fe40000000000 */
[----:B0-----:R-:W-:-:S04]  /*1d10*/  IMAD.WIDE.U32 R14, R15, 0x4, R20 ;  /* 0x000000040f0e7825 */ /* 0x001fc800078e0014 */
[----:B------:R-:W-:Y:S02]  /*1d20*/  IMAD.WIDE.U32 R20, R17, 0x4, R20 ;  /* 0x0000000411147825 */ /* 0x000fe400078e0014 */
[----:B------:R0:W2:Y:S04]  /*1d30*/  LDG.E R14, desc[UR8][R14.64] ;  /* 0x000000080e0e7981 */ /* 0x0000a8000c1e1900 */
[----:B------:R-:W2:Y:S01]  /*1d40*/  LDG.E R21, desc[UR8][R20.64] ;  /* 0x0000000814157981 */ /* 0x000ea2000c1e1900 */
[----:B------:R-:W-:Y:S01]  /*1d50*/  LOP3.LUT R16, R16, R5, RZ, 0x3c, !PT ;  /* 0x0000000510107212 */ /* 0x000fe200078e3cff */
[----:B------:R-:W-:-:S04]  /*1d60*/  IMAD.SHL.U32 R5, R9, 0x10, RZ ;  /* 0x0000001009057824 */ /* 0x000fc800078e00ff */
[----:B------:R-:W-:-:S05]  /*1d70*/  IMAD.SHL.U32 R22, R16, 0x2, RZ ;  /* 0x0000000210167824 */ /* 0x000fca00078e00ff */
[----:B0-----:R-:W-:-:S04]  /*1d80*/  LOP3.LUT R15, R9, R5, R22, 0x96, !PT ;  /* 0x00000005090f7212 */ /* 0x001fc800078e9616 */
[----:B------:R-:W-:Y:S01]  /*1d90*/  LOP3.LUT R15, R15, R16, RZ, 0x3c, !PT ;  /* 0x000000100f0f7212 */ /* 0x000fe200078e3cff */
[----:B------:R-:W-:Y:S02]  /*1da0*/  IMAD.MOV.U32 R16, RZ, RZ, RZ ;  /* 0x000000ffff107224 */ /* 0x000fe400078e00ff */
        /* <DEDUP_REMOVED lines=26> */
[----:B------:R-:W-:-:S04]  /*1f50*/  UIADD3 UR4, UPT, UPT, UR4, 0x1, URZ ;  /* 0x0000000104047890 */ /* 0x000fc8000fffe0ff */
[----:B-1----:R-:W-:Y:S01]  /*1f60*/  UISETP.NE.AND UP0, UPT, UR4, UR5, UPT ;  /* 0x000000050400728c */ /* 0x002fe2000bf05270 */
[----:B--2---:R-:W-:Y:S01]  /*1f70*/  ISETP.GE.U32.AND P0, PT, R14, R5, PT ;  /* 0x000000050e00720c */ /* 0x004fe20003f06070 */
[----:B------:R-:W-:Y:S02]  /*1f80*/  IMAD.MOV.U32 R5, RZ, RZ, R6 ;  /* 0x000000ffff057224 */ /* 0x000fe400078e0006 */
[----:B------:R-:W-:-:S10]  /*1f90*/  IMAD.MOV.U32 R6, RZ, RZ, R7 ;  /* 0x000000ffff067224 */ /* 0x000fd400078e0007 */
[----:B------:R-:W-:Y:S05]  /*1fa0*/  @P0 BRA `(.L_x_16) ;  /* 0x0000000000640947 */ /* 0x000fea0003800000 */
[----:B------:R-:W-:-:S07]  /*1fb0*/  IMAD.MOV.U32 R7, RZ, RZ, R14 ;  /* 0x000000ffff077224 */ /* 0x000fce00078e000e */
.L_x_17:
[----:B------:R-:W0:Y:S08]  /*1fc0*/  LDC.64 R18, c[0x0][0x3a0] ;  /* 0x0000e800ff127b82 */ /* 0x000e300000000a00 */
[----:B------:R-:W1:Y:S01]  /*1fd0*/  LDC.64 R20, c[0x0][0x3c8] ;  /* 0x0000f200ff147b82 */ /* 0x000e620000000a00 */
[----:B------:R-:W-:-:S07]  /*1fe0*/  IMAD.MOV.U32 R14, RZ, RZ, 0x1 ;  /* 0x00000001ff0e7424 */ /* 0x000fce00078e00ff */
[----:B------:R-:W2:Y:S01]  /*1ff0*/  LDC R27, c[0x0][0x3c0] ;  /* 0x0000f000ff1b7b82 */ /* 0x000ea20000000800 */
[----:B0-----:R-:W-:-:S05]  /*2000*/  IMAD.WIDE R18, R7, 0x4, R18 ;  /* 0x0000000407127825 */ /* 0x001fca00078e0212 */
[----:B------:R-:W3:Y:S02]  /*2010*/  LDG.E R25, desc[UR8][R18.64] ;  /* 0x0000000812197981 */ /* 0x000ee4000c1e1900 */
[----:B---3--:R-:W-:-:S05]  /*2020*/  SHF.R.U32.HI R23, RZ, 0x5, R25 ;  /* 0x00000005ff177819 */ /* 0x008fca0000011619 */
[----:B-1----:R-:W-:-:S05]  /*2030*/  IMAD.WIDE.U32 R22, R23, 0x4, R20 ;  /* 0x0000000417167825 */ /* 0x002fca00078e0014 */
[----:B------:R-:W3:Y:S01]  /*2040*/  LDG.E R24, desc[UR8][R22.64] ;  /* 0x0000000816187981 */ /* 0x000ee2000c1e1900 */
[----:B------:R-:W-:-:S04]  /*2050*/  SHF.L.W.U32 R25, R14, R25, RZ ;  /* 0x000000190e197219 */ /* 0x000fc80000000eff */
[----:B---3--:R-:W-:-:S05]  /*2060*/  LOP3.LUT R25, R25, R24, RZ, 0xfc, !PT ;  /* 0x0000001819197212 */ /* 0x008fca00078efcff */
[----:B------:R0:W-:Y:S04]  /*2070*/  STG.E desc[UR8][R22.64], R25 ;  /* 0x0000001916007986 */ /* 0x0001e8000c101908 */
[----:B------:R-:W2:Y:S02]  /*2080*/  LDG.E R24, desc[UR8][R18.64] ;  /* 0x0000000812187981 */ /* 0x000ea4000c1e1900 */
[----:B--2---:R-:W-:-:S05]  /*2090*/  IMAD.IADD R27, R24, 0x1, R27 ;  /* 0x00000001181b7824 */ /* 0x004fca00078e021b */
[----:B------:R-:W-:-:S05]  /*20a0*/  SHF.R.U32.HI R29, RZ, 0x5, R27 ;  /* 0x00000005ff1d7819 */ /* 0x000fca000001161b */
[----:B------:R-:W-:-:S05]  /*20b0*/  IMAD.WIDE.U32 R20, R29, 0x4, R20 ;  /* 0x000000041d147825 */ /* 0x000fca00078e0014 */
[----:B------:R-:W2:Y:S01]  /*20c0*/  LDG.E R29, desc[UR8][R20.64] ;  /* 0x00000008141d7981 */ /* 0x000ea2000c1e1900 */
[----:B------:R-:W-:-:S04]  /*20d0*/  SHF.L.W.U32 R14, R14, R27, RZ ;  /* 0x0000001b0e0e7219 */ /* 0x000fc80000000eff */
[----:B--2---:R-:W-:-:S05]  /*20e0*/  LOP3.LUT R29, R29, R14, RZ, 0x30, !PT ;  /* 0x0000000e1d1d7212 */ /* 0x004fca00078e30ff */
[----:B------:R0:W-:Y:S04]  /*20f0*/  STG.E desc[UR8][R20.64], R29 ;  /* 0x0000001d14007986 */ /* 0x0001e8000c101908 */
[----:B------:R-:W2:Y:S01]  /*2100*/  LDG.E R14, desc[UR8][R16.64+0x4] ;  /* 0x00000408100e7981 */ /* 0x000ea2000c1e1900 */
[----:B------:R-:W-:-:S05]  /*2110*/  VIADD R7, R7, 0x1 ;  /* 0x0000000107077836 */ /* 0x000fca0000000000 */
[----:B--2---:R-:W-:-:S13]  /*2120*/  ISETP.GE.U32.AND P0, PT, R7, R14, PT ;  /* 0x0000000e0700720c */ /* 0x004fda0003f06070 */
[----:B0-----:R-:W-:Y:S05]  /*2130*/  @!P0 BRA `(.L_x_17) ;  /* 0xfffffffc00a08947 */ /* 0x001fea000383ffff */
.L_x_16:
[----:B------:R-:W-:Y:S02]  /*2140*/  IMAD.MOV.U32 R7, RZ, RZ, R8 ;  /* 0x000000ffff077224 */ /* 0x000fe400078e0008 */
[----:B------:R-:W-:Y:S02]  /*2150*/  IMAD.MOV.U32 R8, RZ, RZ, R9 ;  /* 0x000000ffff087224 */ /* 0x000fe400078e0009 */
[----:B------:R-:W-:Y:S01]  /*2160*/  IMAD.MOV.U32 R9, RZ, RZ, R15 ;  /* 0x000000ffff097224 */ /* 0x000fe200078e000f */
[----:B------:R-:W-:Y:S06]  /*2170*/  BRA.U UP0, `(.L_x_18) ;  /* 0xfffffff900cc7547 */ /* 0x000fec000b83ffff */
.L_x_11:
[----:B------:R-:W0:Y:S02]  /*2180*/  LDCU UR4, c[0x0][0x390] ;  /* 0x00007200ff0477ac */ /* 0x000e240008000800 */
[----:B0-----:R-:W-:-:S09]  /*2190*/  UISETP.GE.AND UP0, UPT, UR4, 0x1, UPT ;  /* 0x000000010400788c */ /* 0x001fd2000bf06270 */
[----:B------:R-:W-:Y:S05]  /*21a0*/  BRA.U !UP0, `(.L_x_19) ;  /* 0x0000000508e47547 */ /* 0x000fea000b800000 */
[----:B------:R-:W0:Y:S01]  /*21b0*/  LDC.64 R12, c[0x0][0x3d0] ;  /* 0x0000f400ff0c7b82 */ /* 0x000e220000000a00 */
[----:B------:R-:W1:Y:S01]  /*21c0*/  LDCU UR6, c[0x0][0x3d8] ;  /* 0x00007b00ff0677ac */ /* 0x000e620008000800 */
[----:B------:R-:W-:Y:S01]  /*21d0*/  IMAD.MOV.U32 R16, RZ, RZ, RZ ;  /* 0x000000ffff107224 */ /* 0x000fe200078e00ff */
[----:B------:R-:W2:Y:S01]  /*21e0*/  LDCU UR5, c[0x0][0x3e0] ;  /* 0x00007c00ff0577ac */ /* 0x000ea20008000800 */
[----:B------:R-:W-:Y:S02]  /*21f0*/  UISETP.GE.U32.AND UP1, UPT, UR4, 0x8, UPT ;  /* 0x000000080400788c */ /* 0x000fe4000bf26070 */
[----:B------:R-:W-:-:S04]  /*2200*/  ULOP3.LUT UR10, UR4, 0x7, URZ, 0xc0, !UPT ;  /* 0x00000007040a7892 */ /* 0x000fc8000f8ec0ff */
[----:B------:R-:W-:Y:S01]  /*2210*/  UISETP.NE.AND UP0, UPT, UR10, URZ, UPT ;  /* 0x000000ff0a00728c */ /* 0x000fe2000bf05270 */
[----:B-1----:R-:W-:Y:S02]  /*2220*/  IMAD.U32 R15, RZ, RZ, UR6 ;  /* 0x00000006ff0f7e24 */ /* 0x002fe4000f8e00ff */
[----:B--2---:R-:W-:Y:S02]  /*2230*/  IMAD R14, RZ, RZ, -UR5 ;  /* 0x80000005ff0e7e24 */ /* 0x004fe4000f8e02ff */
[----:B0-----:R-:W-:Y:S01]  /*2240*/  IMAD.WIDE.U32 R12, R15, 0x4, R12 ;  /* 0x000000040f0c7825 */ /* 0x001fe200078e000c */
[----:B------:R-:W-:Y:S06]  /*2250*/  BRA.U !UP1, `(.L_x_20) ;  /* 0x0000000109e87547 */ /* 0x000fec000b800000 */
[----:B------:R-:W0:Y:S01]  /*2260*/  LDCU.64 UR6, c[0x0][0x3d0] ;  /* 0x00007a00ff0677ac */ /* 0x000e220008000a00 */
[----:B------:R-:W1:Y:S01]  /*2270*/  LDC R17, c[0x0][0x3d8] ;  /* 0x0000f600ff117b82 */ /* 0x000e620000000800 */
[----:B------:R-:W-:Y:S01]  /*2280*/  IMAD.MOV R20, RZ, RZ, -R15 ;  /* 0x000000ffff147224 */ /* 0x000fe200078e0a0f */
[----:B------:R-:W-:-:S06]  /*2290*/  ULOP3.LUT UR4, UR4, 0x7ffffff8, URZ, 0xc0, !UPT ;  /* 0x7ffffff804047892 */ /* 0x000fcc000f8ec0ff */
[----:B------:R-:W-:Y:S01]  /*22a0*/  IMAD.U32 R16, RZ, RZ, UR4 ;  /* 0x00000004ff107e24 */ /* 0x000fe2000f8e00ff */
[----:B------:R-:W-:Y:S01]  /*22b0*/  UMOV UR4, URZ ;  /* 0x000000ff00047c82 */ /* 0x000fe20008000000 */
[----:B0-----:R-:W-:-:S04]  /*22c0*/  UIADD3 UR5, UP1, UPT, UR6, 0x10, URZ ;  /* 0x0000001006057890 */ /* 0x001fc8000ff3e0ff */
[----:B------:R-:W-:Y:S02]  /*22d0*/  UIADD3.X UR6, UPT, UPT, URZ, UR7, URZ, UP1, !UPT ;  /* 0x00000007ff067290 */ /* 0x000fe40008ffe4ff */
[----:B------:R-:W-:-:S04]  /*22e0*/  IMAD.U32 R21, RZ, RZ, UR5 ;  /* 0x00000005ff157e24 */ /* 0x000fc8000f8e00ff */
[----:B------:R-:W-:-:S07]  /*22f0*/  IMAD.U32 R22, RZ, RZ, UR6 ;  /* 0x00000006ff167e24 */ /* 0x000fce000f8e00ff */
.L_x_21:
[C---:B------:R-:W-:Y:S01]  /*2300*/  ISETP.NE.AND P6, PT, R20.reuse, RZ, PT ;  /* 0x000000ff1400720c */ /* 0x040fe20003fc5270 */
[----:B------:R-:W-:Y:S01]  /*2310*/  UIADD3 UR5, UPT, UPT, UR4, 0x1, URZ ;  /* 0x0000000104057890 */ /* 0x000fe2000fffe0ff */
[----:B-1----:R-:W-:Y:S01]  /*2320*/  IMAD.MOV.U32 R15, RZ, RZ, R17 ;  /* 0x000000ffff0f7224 */ /* 0x002fe200078e0011 */
[----:B------:R-:W-:Y:S01]  /*2330*/  UIADD3 UR6, UPT, UPT, UR4, 0x3, URZ ;  /* 0x0000000304067890 */ /* 0x000fe2000fffe0ff */
[----:B---3--:R-:W-:Y:S01]  /*2340*/  IMAD.MOV.U32 R18, RZ, RZ, R21 ;  /* 0x000000ffff127224 */ /* 0x008fe200078e0015 */
[----:B------:R-:W-:Y:S01]  /*2350*/  UIADD3 UR7, UPT, UPT, UR4, 0x4, URZ ;  /* 0x0000000404077890 */ /* 0x000fe2000fffe0ff */
[----:B------:R-:W-:Y:S01]  /*2360*/  VIADD R20, R20, 0x8 ;  /* 0x0000000814147836 */ /* 0x000fe20000000000 */
[C---:B------:R-:W-:Y:S01]  /*2370*/  ISETP.NE.AND P5, PT, R15.reuse, UR5, PT ;  /* 0x000000050f007c0c */ /* 0x040fe2000bfa5270 */
[----:B------:R-:W-:Y:S01]  /*2380*/  UIADD3 UR5, UPT, UPT, UR4, 0x2, URZ ;  /* 0x0000000204057890 */ /* 0x000fe2000fffe0ff */
[C---:B------:R-:W-:Y:S01]  /*2390*/  ISETP.NE.AND P3, PT, R15.reuse, UR6, PT ;  /* 0x000000060f007c0c */ /* 0x040fe2000bf65270 */
[----:B------:R-:W-:Y:S01]  /*23a0*/  UIADD3 UR11, UPT, UPT, UR4, 0x5, URZ ;  /* 0x00000005040b7890 */ /* 0x000fe2000fffe0ff */
[C---:B------:R-:W-:Y:S01]  /*23b0*/  ISETP.NE.AND P2, PT, R15.reuse, UR7, PT ;  /* 0x000000070f007c0c */ /* 0x040fe2000bf45270 */
[----:B------:R-:W-:Y:S01]  /*23c0*/  UIADD3 UR6, UPT, UPT, UR4, 0x7, URZ ;  /* 0x0000000704067890 */ /* 0x000fe2000fffe0ff */
[----:B------:R-:W0:Y:S01]  /*23d0*/  @!P6 LDC R19, c[0x0][0x3e0] ;  /* 0x0000f800ff13eb82 */ /* 0x000e220000000800 */
[C---:B------:R-:W-:Y:S01]  /*23e0*/  ISETP.NE.AND P4, PT, R15.reuse, UR5, PT ;  /* 0x000000050f007c0c */ /* 0x040fe2000bf85270 */
[----:B------:R-:W-:Y:S01]  /*23f0*/  UIADD3 UR5, UPT, UPT, UR4, 0x6, URZ ;  /* 0x0000000604057890 */ /* 0x000fe2000fffe0ff */
[----:B------:R-:W-:Y:S01]  /*2400*/  ISETP.NE.AND P1, PT, R15, UR11, PT ;  /* 0x0000000b0f007c0c */ /* 0x000fe2000bf25270 */
[----:B------:R-:W-:-:S04]  /*2410*/  UIADD3 UR4, UPT, UPT, UR4, 0x8, URZ ;  /* 0x0000000804047890 */ /* 0x000fc8000fffe0ff */
[----:B------:R-:W-:Y:S01]  /*2420*/  ISETP.NE.AND P0, PT, R15, UR5, PT ;  /* 0x000000050f007c0c */ /* 0x000fe2000bf05270 */
[----:B------:R-:W1:Y:S08]  /*2430*/  @!P5 LDC R23, c[0x0][0x3e0] ;  /* 0x0000f800ff17db82 */ /* 0x000e700000000800 */
[----:B------:R-:W2:Y:S01]  /*2440*/  @!P4 LDC R21, c[0x0][0x3e0] ;  /* 0x0000f800ff15cb82 */ /* 0x000ea20000000800 */
[----:B0-----:R0:W-:Y:S07]  /*2450*/  @!P6 STG.E desc[UR8][R12.64], R19 ;  /* 0x000000130c00e986 */ /* 0x0011ee000c101908 */
[----:B------:R-:W3:Y:S08]  /*2460*/  @!P3 LDC R25, c[0x0][0x3e0] ;  /* 0x0000f800ff19bb82 */ /* 0x000ef00000000800 */
[----:B------:R-:W4:Y:S01]  /*2470*/  @!P2 LDC R27, c[0x0][0x3e0] ;  /* 0x0000f800ff1bab82 */ /* 0x000f220000000800 */
[----:B0-----:R-:W-:-:S07]  /*2480*/  IMAD.MOV.U32 R19, RZ, RZ, R22 ;  /* 0x000000ffff137224 */ /* 0x001fce00078e0016 */
[----:B------:R-:W0:Y:S01]  /*2490*/  @!P1 LDC R29, c[0x0][0x3e0] ;  /* 0x0000f800ff1d9b82 */ /* 0x000e220000000800 */
[----:B------:R-:W-:Y:S01]  /*24a0*/  @P6 STG.E desc[UR8][R18.64+-0x10], R14 ;  /* 0xfffff00e12006986 */ /* 0x000fe2000c101908 */
[----:B------:R-:W-:-:S03]  /*24b0*/  ISETP.NE.AND P6, PT, R15, UR6, PT ;  /* 0x000000060f007c0c */ /* 0x000fc6000bfc5270 */
[----:B------:R-:W-:Y:S03]  /*24c0*/  @P5 STG.E desc[UR8][R18.64+-0xc], R14 ;  /* 0xfffff40e12005986 */ /* 0x000fe6000c101908 */
[----:B------:R-:W0:Y:S01]  /*24d0*/  @!P0 LDC R24, c[0x0][0x3e0] ;  /* 0x0000f800ff188b82 */ /* 0x000e220000000800 */
[----:B-1----:R-:W-:Y:S04]  /*24e0*/  @!P5 STG.E desc[UR8][R12.64], R23 ;  /* 0x000000170c00d986 */ /* 0x002fe8000c101908 */
[----:B------:R-:W-:Y:S03]  /*24f0*/  @P4 STG.E desc[UR8][R18.64+-0x8], R14 ;  /* 0xfffff80e12004986 */ /* 0x000fe6000c101908 */
[----:B------:R-:W1:Y:S01]  /*2500*/  @!P6 LDC R26, c[0x0][0x3e0] ;  /* 0x0000f800ff1aeb82 */ /* 0x000e620000000800 */
[----:B--2---:R2:W-:Y:S04]  /*2510*/  @!P4 STG.E desc[UR8][R12.64], R21 ;  /* 0x000000150c00c986 */ /* 0x0045e8000c101908 */
[----:B------:R0:W-:Y:S04]  /*2520*/  @P3 STG.E desc[UR8][R18.64+-0x4], R14 ;  /* 0xfffffc0e12003986 */ /* 0x0001e8000c101908 */
[----:B---3--:R3:W-:Y:S04]  /*2530*/  @!P3 STG.E desc[UR8][R12.64], R25 ;  /* 0x000000190c00b986 */ /* 0x0087e8000c101908 */
[----:B------:R3:W-:Y:S04]  /*2540*/  @P2 STG.E desc[UR8][R18.64], R14 ;  /* 0x0000000e12002986 */ /* 0x0007e8000c101908 */
[----:B----4-:R3:W-:Y:S04]  /*2550*/  @!P2 STG.E desc[UR8][R12.64], R27 ;  /* 0x0000001b0c00a986 */ /* 0x0107e8000c101908 */
[----:B------:R3:W-:Y:S04]  /*2560*/  @P1 STG.E desc[UR8][R18.64+0x4], R14 ;  /* 0x0000040e12001986 */ /* 0x0007e8000c101908 */
[----:B0-----:R3:W-:Y:S01]  /*2570*/  @!P1 STG.E desc[UR8][R12.64], R29 ;  /* 0x0000001d0c009986 */ /* 0x0017e2000c101908 */
[----:B--2---:R-:W-:-:S03]  /*2580*/  IADD3 R21, P1, PT, R18, 0x20, RZ ;  /* 0x0000002012157810 */ /* 0x004fc60007f3e0ff */
[----:B------:R3:W-:Y:S02]  /*2590*/  @P0 STG.E desc[UR8][R18.64+0x8], R14 ;  /* 0x0000080e12000986 */ /* 0x0007e4000c101908 */
[----:B------:R-:W-:Y:S02]  /*25a0*/  IMAD.X R22, RZ, RZ, R19, P1 ;  /* 0x000000ffff167224 */ /* 0x000fe400008e0613 */
[----:B------:R3:W-:Y:S01]  /*25b0*/  @!P0 STG.E desc[UR8][R12.64], R24 ;  /* 0x000000180c008986 */ /* 0x0007e2000c101908 */
[----:B------:R-:W-:-:S03]  /*25c0*/  ISETP.NE.AND P0, PT, R16, UR4, PT ;  /* 0x0000000410007c0c */ /* 0x000fc6000bf05270 */
[----:B------:R3:W-:Y:S04]  /*25d0*/  @P6 STG.E desc[UR8][R18.64+0xc], R14 ;  /* 0x00000c0e12006986 */ /* 0x0007e8000c101908 */
[----:B-1----:R3:W-:Y:S06]  /*25e0*/  @!P6 STG.E desc[UR8][R12.64], R26 ;  /* 0x0000001a0c00e986 */ /* 0x0027ec000c101908 */
[----:B------:R-:W-:Y:S05]  /*25f0*/  @P0 BRA `(.L_x_21) ;  /* 0xfffffffc00400947 */ /* 0x000fea000383ffff */
.L_x_20:
[----:B------:R-:W-:Y:S05]  /*2600*/  BRA.U !UP0, `(.L_x_19) ;  /* 0x0000000108cc7547 */ /* 0x000fea000b800000 */
[----:B------:R-:W0:Y:S01]  /*2610*/  LDCU UR4, c[0x0][0x390] ;  /* 0x00007200ff0477ac */ /* 0x000e220008000800 */
[----:B------:R-:W-:Y:S02]  /*2620*/  UISETP.GE.U32.AND UP0, UPT, UR10, 0x4, UPT ;  /* 0x000000040a00788c */ /* 0x000fe4000bf06070 */
[----:B0-----:R-:W-:-:S04]  /*2630*/  ULOP3.LUT UR5, UR4, 0x3, URZ, 0xc0, !UPT ;  /* 0x0000000304057892 */ /* 0x001fc8000f8ec0ff */
[----:B------:R-:W-:-:S03]  /*2640*/  UISETP.NE.AND UP1, UPT, UR5, URZ, UPT ;  /* 0x000000ff0500728c */ /* 0x000fc6000bf25270 */
[----:B------:R-:W-:Y:S08]  /*2650*/  BRA.U !UP0, `(.L_x_22) ;  /* 0x0000000108587547 */ /* 0x000ff0000b800000 */
[C---:B---3--:R-:W-:Y:S01]  /*2660*/  VIADD R18, R16.reuse, 0x1 ;  /* 0x0000000110127836 */ /* 0x048fe20000000000 */
[C---:B------:R-:W-:Y:S01]  /*2670*/  ISETP.NE.AND P0, PT, R16.reuse, R15, PT ;  /* 0x0000000f1000720c */ /* 0x040fe20003f05270 */
[----:B------:R-:W-:-:S03]  /*2680*/  VIADD R20, R16, 0x2 ;  /* 0x0000000210147836 */ /* 0x000fc60000000000 */
[-C--:B------:R-:W-:Y:S01]  /*2690*/  ISETP.NE.AND P1, PT, R18, R15.reuse, PT ;  /* 0x0000000f1200720c */ /* 0x080fe20003f25270 */
[----:B------:R-:W-:Y:S01]  /*26a0*/  VIADD R18, R16, 0x3 ;  /* 0x0000000310127836 */ /* 0x000fe20000000000 */
[----:B------:R-:W-:-:S04]  /*26b0*/  ISETP.NE.AND P2, PT, R20, R15, PT ;  /* 0x0000000f1400720c */ /* 0x000fc80003f45270 */
[----:B------:R-:W-:Y:S02]  /*26c0*/  ISETP.NE.AND P3, PT, R18, R15, PT ;  /* 0x0000000f1200720c */ /* 0x000fe40003f65270 */
[----:B------:R-:W0:Y:S08]  /*26d0*/  LDC.64 R18, c[0x0][0x3d0] ;  /* 0x0000f400ff127b82 */ /* 0x000e300000000a00 */
[----:B------:R-:W1:Y:S08]  /*26e0*/  @!P0 LDC R17, c[0x0][0x3e0] ;  /* 0x0000f800ff118b82 */ /* 0x000e700000000800 */
[----:B------:R-:W2:Y:S08]  /*26f0*/  @!P1 LDC R21, c[0x0][0x3e0] ;  /* 0x0000f800ff159b82 */ /* 0x000eb00000000800 */
[----:B------:R-:W3:Y:S01]  /*2700*/  @!P2 LDC R23, c[0x0][0x3e0] ;  /* 0x0000f800ff17ab82 */ /* 0x000ee20000000800 */
[----:B0-----:R-:W-:-:S04]  /*2710*/  IMAD.WIDE.U32 R18, R16, 0x4, R18 ;  /* 0x0000000410127825 */ /* 0x001fc800078e0012 */
[----:B------:R-:W-:Y:S01]  /*2720*/  VIADD R16, R16, 0x4 ;  /* 0x0000000410107836 */ /* 0x000fe20000000000 */
[----:B------:R0:W-:Y:S02]  /*2730*/  @P0 STG.E desc[UR8][R18.64], R14 ;  /* 0x0000000e12000986 */ /* 0x0001e4000c101908 */
[----:B------:R-:W4:Y:S02]  /*2740*/  @!P3 LDC R25, c[0x0][0x3e0] ;  /* 0x0000f800ff19bb82 */ /* 0x000f240000000800 */
[----:B-1----:R0:W-:Y:S04]  /*2750*/  @!P0 STG.E desc[UR8][R12.64], R17 ;  /* 0x000000110c008986 */ /* 0x0021e8000c101908 */
[----:B------:R0:W-:Y:S04]  /*2760*/  @P1 STG.E desc[UR8][R18.64+0x4], R14 ;  /* 0x0000040e12001986 */ /* 0x0001e8000c101908 */
[----:B--2---:R0:W-:Y:S04]  /*2770*/  @!P1 STG.E desc[UR8][R12.64], R21 ;  /* 0x000000150c009986 */ /* 0x0041e8000c101908 */
[----:B------:R0:W-:Y:S04]  /*2780*/  @P2 STG.E desc[UR8][R18.64+0x8], R14 ;  /* 0x0000080e12002986 */ /* 0x0001e8000c101908 */
[----:B---3--:R0:W-:Y:S04]  /*2790*/  @!P2 STG.E desc[UR8][R12.64], R23 ;  /* 0x000000170c00a986 */ /* 0x0081e8000c101908 */
[----:B------:R0:W-:Y:S04]  /*27a0*/  @P3 STG.E desc[UR8][R18.64+0xc], R14 ;  /* 0x00000c0e12003986 */ /* 0x0001e8000c101908 */
[----:B----4-:R0:W-:Y:S02]  /*27b0*/  @!P3 STG.E desc[UR8][R12.64], R25 ;  /* 0x000000190c00b986 */ /* 0x0101e4000c101908 */
.L_x_22:
[----:B------:R-:W-:Y:S05]  /*27c0*/  BRA.U !UP1, `(.L_x_19) ;  /* 0x00000001095c7547 */ /* 0x000fea000b800000 */
[----:B------:R-:W-:Y:S02]  /*27d0*/  UISETP.NE.AND UP0, UPT, UR5, 0x1, UPT ;  /* 0x000000010500788c */ /* 0x000fe4000bf05270 */
[----:B------:R-:W-:-:S04]  /*27e0*/  ULOP3.LUT UR4, UR4, 0x1, URZ, 0xc0, !UPT ;  /* 0x0000000104047892 */ /* 0x000fc8000f8ec0ff */
[----:B------:R-:W-:-:S03]  /*27f0*/  UISETP.NE.U32.AND UP1, UPT, UR4, 0x1, UPT ;  /* 0x000000010400788c */ /* 0x000fc6000bf25070 */
[----:B------:R-:W-:Y:S08]  /*2800*/  BRA.U !UP0, `(.L_x_23) ;  /* 0x0000000108307547 */ /* 0x000ff0000b800000 */
[C---:B0--3--:R-:W-:Y:S01]  /*2810*/  VIADD R18, R16.reuse, 0x1 ;  /* 0x0000000110127836 */ /* 0x049fe20000000000 */
[----:B------:R-:W-:-:S04]  /*2820*/  ISETP.NE.AND P0, PT, R16, R15, PT ;  /* 0x0000000f1000720c */ /* 0x000fc80003f05270 */
[----:B------:R-:W-:Y:S02]  /*2830*/  ISETP.NE.AND P1, PT, R18, R15, PT ;  /* 0x0000000f1200720c */ /* 0x000fe40003f25270 */
[----:B------:R-:W0:Y:S08]  /*2840*/  LDC.64 R18, c[0x0][0x3d0] ;  /* 0x0000f400ff127b82 */ /* 0x000e300000000a00 */
[----:B------:R-:W1:Y:S08]  /*2850*/  @!P0 LDC R17, c[0x0][0x3e0] ;  /* 0x0000f800ff118b82 */ /* 0x000e700000000800 */
[----:B------:R-:W2:Y:S01]  /*2860*/  @!P1 LDC R21, c[0x0][0x3e0] ;  /* 0x0000f800ff159b82 */ /* 0x000ea20000000800 */
[----:B0-----:R-:W-:-:S04]  /*2870*/  IMAD.WIDE.U32 R18, R16, 0x4, R18 ;  /* 0x0000000410127825 */ /* 0x001fc800078e0012 */
[----:B------:R-:W-:Y:S01]  /*2880*/  VIADD R16, R16, 0x2 ;  /* 0x0000000210107836 */ /* 0x000fe20000000000 */
[----:B------:R4:W-:Y:S04]  /*2890*/  @P0 STG.E desc[UR8][R18.64], R14 ;  /* 0x0000000e12000986 */ /* 0x0009e8000c101908 */
[----:B-1----:R4:W-:Y:S04]  /*28a0*/  @!P0 STG.E desc[UR8][R12.64], R17 ;  /* 0x000000110c008986 */ /* 0x0029e8000c101908 */
[----:B------:R4:W-:Y:S04]  /*28b0*/  @P1 STG.E desc[UR8][R18.64+0x4], R14 ;  /* 0x0000040e12001986 */ /* 0x0009e8000c101908 */
[----:B--2---:R4:W-:Y:S02]  /*28c0*/  @!P1 STG.E desc[UR8][R12.64], R21 ;  /* 0x000000150c009986 */ /* 0x0049e4000c101908 */
.L_x_23:
[----:B------:R-:W-:Y:S05]  /*28d0*/  BRA.U UP1, `(.L_x_19) ;  /* 0x0000000101187547 */ /* 0x000fea000b800000 */
[----:B------:R-:W-:-:S13]  /*28e0*/  ISETP.NE.AND P0, PT, R16, R15, PT ;  /* 0x0000000f1000720c */ /* 0x000fda0003f05270 */
[----:B0--34-:R-:W0:Y:S08]  /*28f0*/  @P0 LDC.64 R18, c[0x0][0x3d0] ;  /* 0x0000f400ff120b82 */ /* 0x019e300000000a00 */
[----:B------:R-:W1:Y:S01]  /*2900*/  @!P0 LDC R15, c[0x0][0x3e0] ;  /* 0x0000f800ff0f8b82 */ /* 0x000e620000000800 */
[----:B0-----:R-:W-:-:S05]  /*2910*/  @P0 IMAD.WIDE.U32 R16, R16, 0x4, R18 ;  /* 0x0000000410100825 */ /* 0x001fca00078e0012 */
[----:B------:R2:W-:Y:S04]  /*2920*/  @P0 STG.E desc[UR8][R16.64], R14 ;  /* 0x0000000e10000986 */ /* 0x0005e8000c101908 */
[----:B-1----:R2:W-:Y:S02]  /*2930*/  @!P0 STG.E desc[UR8][R12.64], R15 ;  /* 0x0000000f0c008986 */ /* 0x0025e4000c101908 */
.L_x_19:
[----:B0-234-:R-:W0:Y:S02]  /*2940*/  LDC.64 R12, c[0x0][0x380] ;  /* 0x0000e000ff0c7b82 */ /* 0x01de240000000a00 */
[----:B0----5:R-:W-:Y:S04]  /*2950*/  STG.E.64 desc[UR8][R12.64], R4 ;  /* 0x000000040c007986 */ /* 0x021fe8000c101b08 */
[----:B------:R-:W-:Y:S04]  /*2960*/  STG.E.64 desc[UR8][R12.64+0x8], R6 ;  /* 0x000008060c007986 */ /* 0x000fe8000c101b08 */
[----:B------:R-:W-:Y:S04]  /*2970*/  STG.E.64 desc[UR8][R12.64+0x10], R8 ;  /* 0x000010080c007986 */ /* 0x000fe8000c101b08 */
[----:B------:R-:W-:Y:S04]  /*2980*/  STG.E.64 desc[UR8][R12.64+0x18], R10 ;  /* 0x0000180a0c007986 */ /* 0x000fe8000c101b08 */
[----:B------:R-:W-:Y:S04]  /*2990*/  STG.E.64 desc[UR8][R12.64+0x28], R2 ;  /* 0x000028020c007986 */ /* 0x000fe8000c101b08 */
[----:B------:R-:W-:Y:S01]  /*29a0*/  STG.E desc[UR8][R12.64+0x20], R0 ;  /* 0x000020000c007986 */ /* 0x000fe2000c101908 */
[----:B------:R-:W-:Y:S05]  /*29b0*/  EXIT ;  /* 0x000000000000794d */ /* 0x000fea0003800000 */
.L_x_10:
[----:B------:R-:W0:Y:S02]  /*29c0*/  LDCU UR4, c[0x0][0x3dc] ;  /* 0x00007b80ff0477ac */ /* 0x000e240008000800 */
[----:B0-----:R-:W-:-:S09]  /*29d0*/  UISETP.GE.AND UP0, UPT, UR4, 0x1, UPT ;  /* 0x000000010400788c */ /* 0x001fd2000bf06270 */
[----:B------:R-:W-:Y:S05]  /*29e0*/  BRA.U !UP0, `(.L_x_24) ;  /* 0x0000000508fc7547 */ /* 0x000fea000b800000 */
[----:B------:R-:W-:-:S13]  /*29f0*/  ISETP.NE.AND P0, PT, R23, RZ, PT ;  /* 0x000000ff1700720c */ /* 0x000fda0003f05270 */
[----:B------:R-:W-:Y:S05]  /*2a00*/  @P0 BRA `(.L_x_25) ;  /* 0x0000000000e80947 */ /* 0x000fea0003800000 */
[----:B------:R-:W-:-:S05]  /*2a10*/  UMOV UR4, URZ ;  /* 0x000000ff00047c82 */ /* 0x000fca0008000000 */
.L_x_28:
[----:B------:R-:W0:Y:S01]  /*2a20*/  LDCU UR5, c[0x0][0x3a8] ;  /* 0x00007500ff0577ac */ /* 0x000e220008000800 */
[----:B-----5:R-:W-:Y:S01]  /*2a30*/  SHF.R.U32.HI R12, RZ, 0x2, R5 ;  /* 0x00000002ff0c7819 */ /* 0x020fe20000011605 */
[----:B------:R-:W-:Y:S02]  /*2a40*/  IMAD.SHL.U32 R13, R9, 0x10, RZ ;  /* 0x00000010090d7824 */ /* 0x000fe400078e00ff */
[----:B------:R-:W-:Y:S01]  /*2a50*/  VIADD R4, R4, 0x587c5 ;  /* 0x000587c504047836 */ /* 0x000fe20000000000 */
[----:B------:R-:W-:-:S05]  /*2a60*/  LOP3.LUT R12, R12, R5, RZ, 0x3c, !PT ;  /* 0x000000050c0c7212 */ /* 0x000fca00078e3cff */
[----:B------:R-:W-:-:S05]  /*2a70*/  IMAD.SHL.U32 R14, R12, 0x2, RZ ;  /* 0x000000020c0e7824 */ /* 0x000fca00078e00ff */
[----:B------:R-:W-:Y:S01]  /*2a80*/  LOP3.LUT R13, R9, R13, R14, 0x96, !PT ;  /* 0x0000000d090d7212 */ /* 0x000fe200078e960e */
[----:B------:R-:W-:Y:S01]  /*2a90*/  IMAD.MOV.U32 R14, RZ, RZ, RZ ;  /* 0x000000ffff0e7224 */ /* 0x000fe200078e00ff */
[----:B0-----:R-:W0:Y:S02]  /*2aa0*/  I2F.U32.RP R16, UR5 ;  /* 0x0000000500107d06 */ /* 0x001e240008209000 */
[----:B------:R-:W-:Y:S02]  /*2ab0*/  LOP3.LUT R13, R13, R12, RZ, 0x3c, !PT ;  /* 0x0000000c0d0d7212 */ /* 0x000fe400078e3cff */
[----:B------:R-:W-:-:S04]  /*2ac0*/  ISETP.NE.U32.AND P1, PT, RZ, UR5, PT ;  /* 0x00000005ff007c0c */ /* 0x000fc8000bf25070 */
[----:B0-----:R-:W0:Y:S02]  /*2ad0*/  MUFU.RCP R16, R16 ;  /* 0x0000001000107308 */ /* 0x001e240000001000 */
[----:B0-----:R-:W-:-:S06]  /*2ae0*/  VIADD R15, R16, 0xffffffe ;  /* 0x0ffffffe100f7836 */ /* 0x001fcc0000000000 */
[----:B------:R-:W0:Y:S02]  /*2af0*/  F2I.FTZ.U32.TRUNC.NTZ R15, R15 ;  /* 0x0000000f000f7305 */ /* 0x000e24000021f000 */
[----:B0-----:R-:W-:-:S04]  /*2b00*/  IMAD.MOV R5, RZ, RZ, -R15 ;  /* 0x000000ffff057224 */ /* 0x001fc800078e0a0f */
[----:B------:R-:W-:-:S04]  /*2b10*/  IMAD R5, R5, UR5, RZ ;  /* 0x0000000505057c24 */ /* 0x000fc8000f8e02ff */
[----:B------:R-:W-:-:S04]  /*2b20*/  IMAD.HI.U32 R14, R15, R5, R14 ;  /* 0x000000050f0e7227 */ /* 0x000fc800078e000e */
[----:B------:R-:W-:-:S04]  /*2b30*/  IMAD.IADD R5, R4, 0x1, R13 ;  /* 0x0000000104057824 */ /* 0x000fc800078e020d */
[----:B------:R-:W-:-:S04]  /*2b40*/  IMAD.HI.U32 R14, R14, R5, RZ ;  /* 0x000000050e0e7227 */ /* 0x000fc800078e00ff */
[----:B------:R-:W-:-:S04]  /*2b50*/  IMAD.MOV R14, RZ, RZ, -R14 ;  /* 0x000000ffff0e7224 */ /* 0x000fc800078e0a0e */
[----:B------:R-:W-:Y:S02]  /*2b60*/  IMAD R5, R14, UR5, R5 ;  /* 0x000000050e057c24 */ /* 0x000fe4000f8e0205 */
[----:B------:R-:W0:Y:S03]  /*2b70*/  LDC.64 R14, c[0x0][0x398] ;  /* 0x0000e600ff0e7b82 */ /* 0x000e260000000a00 */
[----:B------:R-:W-:-:S13]  /*2b80*/  ISETP.GE.U32.AND P0, PT, R5, UR5, PT ;  /* 0x0000000505007c0c */ /* 0x000fda000bf06070 */
[----:B------:R-:W-:-:S05]  /*2b90*/  @P0 VIADD R5, R5, -UR5 ;  /* 0x8000000505050c36 */ /* 0x000fca0008000000 */
[----:B------:R-:W-:-:S13]  /*2ba0*/  ISETP.GE.U32.AND P0, PT, R5, UR5, PT ;  /* 0x0000000505007c0c */ /* 0x000fda000bf06070 */
[----:B------:R-:W-:Y:S01]  /*2bb0*/  @P0 VIADD R5, R5, -UR5 ;  /* 0x8000000505050c36 */ /* 0x000fe20008000000 */
[----:B------:R-:W-:Y:S01]  /*2bc0*/  @!P1 LOP3.LUT R5, RZ, UR5, RZ, 0x33, !PT ;  /* 0x00000005ff059c12 */ /* 0x000fe2000f8e33ff */
[----:B------:R-:W1:Y:S04]  /*2bd0*/  LDCU UR5, c[0x0][0x3dc] ;  /* 0x00007b80ff0577ac */ /* 0x000e680008000800 */
[----:B0-----:R-:W-:-:S05]  /*2be0*/  IMAD.WIDE R14, R5, 0x4, R14 ;  /* 0x00000004050e7825 */ /* 0x001fca00078e020e */
[----:B------:R-:W2:Y:S04]  /*2bf0*/  LDG.E R12, desc[UR8][R14.64] ;  /* 0x000000080e0c7981 */ /* 0x000ea8000c1e1900 */
[----:B------:R-:W2:Y:S01]  /*2c00*/  LDG.E R5, desc[UR8][R14.64+0x4] ;  /* 0x000004080e057981 */ /* 0x000ea2000c1e1900 */
[----:B------:R-:W-:-:S04]  /*2c10*/  UIADD3 UR4, UPT, UPT, UR4, 0x1, URZ ;  /* 0x0000000104047890 */ /* 0x000fc8000fffe0ff */
[----:B-1----:R-:W-:Y:S01]  /*2c20*/  UISETP.NE.AND UP0, UPT, UR4, UR5, UPT ;  /* 0x000000050400728c */ /* 0x002fe2000bf05270 */
[----:B--2---:R-:W-:Y:S01]  /*2c30*/  ISETP.GE.U32.AND P0, PT, R12, R5, PT ;  /* 0x000000050c00720c */ /* 0x004fe20003f06070 */
[----:B------:R-:W-:Y:S02]  /*2c40*/  IMAD.MOV.U32 R5, RZ, RZ, R6 ;  /* 0x000000ffff057224 */ /* 0x000fe400078e0006 */
[----:B------:R-:W-:Y:S02]  /*2c50*/  IMAD.MOV.U32 R6, RZ, RZ, R7 ;  /* 0x000000ffff067224 */ /* 0x000fe400078e0007 */
[----:B------:R-:W-:-:S08]  /*2c60*/  IMAD.MOV.U32 R7, RZ, RZ, R8 ;  /* 0x000000ffff077224 */ /* 0x000fd000078e0008 */
[----:B------:R-:W-:Y:S05]  /*2c70*/  @P0 BRA `(.L_x_26) ;  /* 0x00000000003c0947 */ /* 0x000fea0003800000 */
[----:B------:R-:W0:Y:S08]  /*2c80*/  LDC.64 R16, c[0x0][0x3c8] ;  /* 0x0000f200ff107b82 */ /* 0x000e300000000a00 */
[----:B------:R-:W1:Y:S02]  /*2c90*/  LDC.64 R18, c[0x0][0x3a0] ;  /* 0x0000e800ff127b82 */ /* 0x000e640000000a00 */
.L_x_27:
        /* <DEDUP_REMOVED lines=13> */
.L_x_26:
[----:B------:R-:W-:Y:S02]  /*2d70*/  IMAD.MOV.U32 R8, RZ, RZ, R9 ;  /* 0x000000ffff087224 */ /* 0x000fe400078e0009 */
[----:B------:R-:W-:Y:S01]  /*2d80*/  IMAD.MOV.U32 R9, RZ, RZ, R13 ;  /* 0x000000ffff097224 */ /* 0x000fe200078e000d */
[----:B------:R-:W-:Y:S06]  /*2d90*/  BRA.U !UP0, `(.L_x_24) ;  /* 0x0000000508107547 */ /* 0x000fec000b800000 */
[----:B------:R-:W-:Y:S05]  /*2da0*/  BRA `(.L_x_28) ;  /* 0xfffffffc001c7947 */ /* 0x000fea000383ffff */
.L_x_25:
[----:B------:R-:W-:-:S05]  /*2db0*/  UMOV UR4, URZ ;  /* 0x000000ff00047c82 */ /* 0x000fca0008000000 */
.L_x_31:
[----:B------:R-:W0:Y:S01]  /*2dc0*/  LDCU UR5, c[0x0][0x3a8] ;  /* 0x00007500ff0577ac */ /* 0x000e220008000800 */
[----:B-----5:R-:W-:Y:S01]  /*2dd0*/  SHF.R.U32.HI R12, RZ, 0x2, R5 ;  /* 0x00000002ff0c7819 */ /* 0x020fe20000011605 */
[----:B------:R-:W-:Y:S02]  /*2de0*/  IMAD.SHL.U32 R19, R9, 0x10, RZ ;  /* 0x0000001009137824 */ /* 0x000fe400078e00ff */
[----:B------:R-:W-:Y:S01]  /*2df0*/  VIADD R4, R4, 0x587c5 ;  /* 0x000587c504047836 */ /* 0x000fe20000000000 */
[----:B------:R-:W-:-:S05]  /*2e00*/  LOP3.LUT R12, R12, R5, RZ, 0x3c, !PT ;  /* 0x000000050c0c7212 */ /* 0x000fca00078e3cff */
[----:B------:R-:W-:-:S05]  /*2e10*/  IMAD.SHL.U32 R14, R12, 0x2, RZ ;  /* 0x000000020c0e7824 */ /* 0x000fca00078e00ff */
[----:B------:R-:W-:Y:S01]  /*2e20*/  LOP3.LUT R19, R9, R19, R14, 0x96, !PT ;  /* 0x0000001309137212 */ /* 0x000fe200078e960e */
[----:B0-----:R-:W0:Y:S03]  /*2e30*/  I2F.U32.RP R15, UR5 ;  /* 0x00000005000f7d06 */ /* 0x001e260008209000 */
[----:B------:R-:W-:Y:S01]  /*2e40*/  LOP3.LUT R19, R19, R12, RZ, 0x3c, !PT ;  /* 0x0000000c13137212 */ /* 0x000fe200078e3cff */
[----:B------:R-:W-:Y:S01]  /*2e50*/  IMAD.MOV.U32 R12, RZ, RZ, RZ ;  /* 0x000000ffff0c7224 */ /* 0x000fe200078e00ff */
[----:B------:R-:W-:-:S03]  /*2e60*/  ISETP.NE.U32.AND P1, PT, RZ, UR5, PT ;  /* 0x00000005ff007c0c */ /* 0x000fc6000bf25070 */
        /* <DEDUP_REMOVED lines=26> */
[----:B------:R-:W0:Y:S01]  /*3010*/  LDC.64 R14, c[0x0][0x3c8] ;  /* 0x0000f200ff0e7b82 */ /* 0x000e220000000a00 */
[----:B------:R-:W-:-:S07]  /*3020*/  IMAD.MOV.U32 R7, RZ, RZ, R18 ;  /* 0x000000ffff077224 */ /* 0x000fce00078e0012 */
[----:B------:R-:W1:Y:S02]  /*3030*/  LDC.64 R16, c[0x0][0x3a0] ;  /* 0x0000e800ff107b82 */ /* 0x000e640000000a00 */
.L_x_30:
[----:B-1----:R-:W-:Y:S01]  /*3040*/  IMAD.WIDE R20, R7, 0x4, R16 ;  /* 0x0000000407147825 */ /* 0x002fe200078e0210 */
[----:B------:R-:W1:Y:S04]  /*3050*/  LDC R29, c[0x0][0x3c0] ;  /* 0x0000f000ff1d7b82 */ /* 0x000e680000000800 */
        /* <DEDUP_REMOVED lines=8> */
[----:B------:R-:W1:Y:S02]  /*30e0*/  LDG.E R24, desc[UR8][R20.64] ;  /* 0x0000000814187981 */ /* 0x000e64000c1e1900 */
[----:B-1----:R-:W-:-:S05]  /*30f0*/  IMAD.IADD R29, R24, 0x1, R29 ;  /* 0x00000001181d7824 */ /* 0x002fca00078e021d */
[----:B------:R-:W-:-:S05]  /*3100*/  SHF.R.U32.HI R25, RZ, 0x5, R29 ;  /* 0x00000005ff197819 */ /* 0x000fca000001161d */
[----:B------:R-:W-:-:S05]  /*3110*/  IMAD.WIDE.U32 R24, R25, 0x4, R14 ;  /* 0x0000000419187825 */ /* 0x000fca00078e000e */
[----:B------:R-:W3:Y:S01]  /*3120*/  LDG.E R26, desc[UR8][R24.64] ;  /* 0x00000008181a7981 */ /* 0x000ee2000c1e1900 */
[----:B------:R-:W-:-:S04]  /*3130*/  SHF.L.W.U32 R18, R18, R29, RZ ;  /* 0x0000001d12127219 */ /* 0x000fc80000000eff */
[----:B---3--:R-:W-:-:S05]  /*3140*/  LOP3.LUT R29, R26, R18, RZ, 0x30, !PT ;  /* 0x000000121a1d7212 */ /* 0x008fca00078e30ff */
[----:B------:R2:W-:Y:S04]  /*3150*/  STG.E desc[UR8][R24.64], R29 ;  /* 0x0000001d18007986 */ /* 0x0005e8000c101908 */
[----:B------:R-:W3:Y:S01]  /*3160*/  LDG.E R18, desc[UR8][R12.64+0x4] ;  /* 0x000004080c127981 */ /* 0x000ee2000c1e1900 */
[----:B------:R-:W-:-:S05]  /*3170*/  VIADD R7, R7, 0x1 ;  /* 0x0000000107077836 */ /* 0x000fca0000000000 */
[----:B---3--:R-:W-:-:S13]  /*3180*/  ISETP.GE.U32.AND P0, PT, R7, R18, PT ;  /* 0x000000120700720c */ /* 0x008fda0003f06070 */
[----:B--2---:R-:W-:Y:S05]  /*3190*/  @!P0 BRA `(.L_x_30) ;  /* 0xfffffffc00a88947 */ /* 0x004fea000383ffff */
.L_x_29:
[----:B------:R-:W-:Y:S02]  /*31a0*/  IMAD.MOV.U32 R7, RZ, RZ, R8 ;  /* 0x000000ffff077224 */ /* 0x000fe400078e0008 */
[----:B------:R-:W-:Y:S02]  /*31b0*/  IMAD.MOV.U32 R8, RZ, RZ, R9 ;  /* 0x000000ffff087224 */ /* 0x000fe400078e0009 */
[----:B------:R-:W-:Y:S01]  /*31c0*/  IMAD.MOV.U32 R9, RZ, RZ, R19 ;  /* 0x000000ffff097224 */ /* 0x000fe200078e0013 */
[----:B------:R-:W-:Y:S06]  /*31d0*/  BRA.U UP0, `(.L_x_31) ;  /* 0xfffffff900f87547 */ /* 0x000fec000b83ffff */
.L_x_24:
        /* <DEDUP_REMOVED lines=24> */
.L_x_34:
        /* <DEDUP_REMOVED lines=48> */
.L_x_33:
        /* <DEDUP_REMOVED lines=28> */
.L_x_35:
        /* <DEDUP_REMOVED lines=17> */
.L_x_36:
[----:B------:R-:W-:Y:S05]  /*3930*/  BRA.U UP1, `(.L_x_32) ;  /* 0x0000000101187547 */ /* 0x000fea000b800000 */
[----:B------:R-:W-:-:S13]  /*3940*/  ISETP.NE.AND P0, PT, R16, R15, PT ;  /* 0x0000000f1000720c */ /* 0x000fda0003f05270 */
[----:B0--34-:R-:W0:Y:S08]  /*3950*/  @P0 LDC.64 R18, c[0x0][0x3d0] ;  /* 0x0000f400ff120b82 */ /* 0x019e300000000a00 */
[----:B------:R-:W1:Y:S01]  /*3960*/  @!P0 LDC R15, c[0x0][0x3e0] ;  /* 0x0000f800ff0f8b82 */ /* 0x000e620000000800 */
[----:B0-----:R-:W-:-:S05]  /*3970*/  @P0 IMAD.WIDE.U32 R16, R16, 0x4, R18 ;  /* 0x0000000410100825 */ /* 0x001fca00078e0012 */
[----:B------:R2:W-:Y:S04]  /*3980*/  @P0 STG.E desc[UR8][R16.64], R14 ;  /* 0x0000000e10000986 */ /* 0x0005e8000c101908 */
[----:B-1----:R2:W-:Y:S02]  /*3990*/  @!P0 STG.E desc[UR8][R12.64], R15 ;  /* 0x0000000f0c008986 */ /* 0x0025e4000c101908 */
.L_x_32:
        /* <DEDUP_REMOVED lines=8> */
.L_x_37:
[----:B------:R-:W-:-:S00]  /*3a20*/  BRA `(.L_x_37) ;  /* 0xfffffffc00fc7947 */ /* 0x000fc0000383ffff */
[----:B------:R-:W-:-:S00]  /*3a30*/  NOP ;  /* 0x0000000000007918 */ /* 0x000fc00000000000 */
        /* <DEDUP_REMOVED lines=12> */
.L_x_114:


//--------------------- .text.restore_packed      --------------------------
	.section	.text.restore_packed,"ax",@progbits
	.align	128
        .global         restore_packed
        .type           restore_packed,@function
        .size           restore_packed,(.L_x_115 - restore_packed)
        .other          restore_packed,@"STO_CUDA_ENTRY STV_DEFAULT"
restore_packed:
.text.restore_packed:
[----:B------:R-:W-:Y:S01]  /*0000*/  LDC R1, c[0x0][0x37c] ;  /* 0x0000df00ff017b82 */ /* 0x000fe20000000800 */
[----:B------:R-:W0:Y:S01]  /*0010*/  LDCU.64 UR4, c[0x0][0x380] ;  /* 0x00007000ff0477ac */ /* 0x000e220008000a00 */
[----:B------:R-:W0:Y:S01]  /*0020*/  LDCU.64 UR6, c[0x0][0x398] ;  /* 0x00007300ff0677ac */ /* 0x000e220008000a00 */
[----:B------:R-:W1:Y:S01]  /*0030*/  LDCU.64 UR12, c[0x0][0x358] ;  /* 0x00006b00ff0c77ac */ /* 0x000e620008000a00 */
[----:B0-----:R-:W-:-:S06]  /*0040*/  UIMAD.WIDE UR4, UR6, 0x4, UR4 ;  /* 0x00000004060478a5 */ /* 0x001fcc000f8e0204 */
[----:B------:R-:W-:Y:S02]  /*0050*/  IMAD.U32 R4, RZ, RZ, UR4 ;  /* 0x00000004ff047e24 */ /* 0x000fe4000f8e00ff */
[----:B------:R-:W-:-:S05]  /*0060*/  IMAD.U32 R5, RZ, RZ, UR5 ;  /* 0x00000005ff057e24 */ /* 0x000fca000f8e00ff */
[----:B-1----:R-:W2:Y:S04]  /*0070*/  LDG.E R0, desc[UR12][R4.64] ;  /* 0x0000000c04007981 */ /* 0x002ea8000c1e1900 */
[----:B------:R-:W2:Y:S01]  /*0080*/  LDG.E R3, desc[UR12][R4.64+0x4] ;  /* 0x0000040c04037981 */ /* 0x000ea2000c1e1900 */
[----:B------:R-:W0:Y:S01]  /*0090*/  S2UR UR14, SR_CTAID.X ;  /* 0x00000000000e79c3 */ /* 0x000e220000002500 */
[----:B--2---:R-:W-:-:S05]  /*00a0*/  IMAD.IADD R2, R3, 0x1, -R0 ;  /* 0x0000000103027824 */ /* 0x004fca00078e0a00 */
[----:B------:R-:W-:-:S13]  /*00b0*/  ISETP.GE.AND P0, PT, R2, 0x1, PT ;  /* 0x000000010200780c */ /* 0x000fda0003f06270 */
[----:B0-----:R-:W-:Y:S05]  /*00c0*/  @!P0 EXIT ;  /* 0x000000000000894d */ /* 0x001fea0003800000 */
[----:B------:R-:W0:Y:S01]  /*00d0*/  S2R R3, SR_TID.X ;  /* 0x0000000000037919 */ /* 0x000e220000002100 */
[----:B------:R-:W1:Y:S01]  /*00e0*/  LDCU.128 UR8, c[0x0][0x3a0] ;  /* 0x00007400ff0877ac */ /* 0x000e620008000c00 */
[----:B------:R-:W0:Y:S01]  /*00f0*/  LDC R4, c[0x0][0x360] ;  /* 0x0000d800ff047b82 */ /* 0x000e220000000800 */
[----:B------:R-:W2:Y:S01]  /*0100*/  LDCU.64 UR16, c[0x0][0x3b0] ;  /* 0x00007600ff1077ac */ /* 0x000ea20008000a00 */
[----:B------:R-:W3:Y:S01]  /*0110*/  LDCU UR15, c[0x0][0x370] ;  /* 0x00006e00ff0f77ac */ /* 0x000ee20008000800 */
[----:B-1----:R-:W-:Y:S02]  /*0120*/  UIADD3 UR5, UPT, UPT, -UR10, UR7, URZ ;  /* 0x000000070a057290 */ /* 0x002fe4000fffe1ff */
[----:B------:R-:W-:Y:S02]  /*0130*/  UIMAD UR4, UR10, UR9, URZ ;  /* 0x000000090a0472a4 */ /* 0x000fe4000f8e02ff */
[----:B--2---:R-:W-:Y:S02]  /*0140*/  UISETP.NE.AND UP0, UPT, UR16, URZ, UPT ;  /* 0x000000ff1000728c */ /* 0x004fe4000bf05270 */
[----:B------:R-:W-:-:S02]  /*0150*/  UIADD3 UR6, UPT, UPT, UR5, UR8, -UR11 ;  /* 0x0000000805067290 */ /* 0x000fc4000fffe80b */
[----:B------:R-:W-:Y:S02]  /*0160*/  UIADD3 UR10, UPT, UPT, UR8, -UR11, URZ ;  /* 0x8000000b080a7290 */ /* 0x000fe4000fffe0ff */
[----:B------:R-:W-:Y:S02]  /*0170*/  UIMAD UR4, UR4, UR11, UR6 ;  /* 0x0000000b040472a4 */ /* 0x000fe4000f8e0206 */
[----:B------:R-:W-:Y:S01]  /*0180*/  UIADD3 UR8, UPT, UPT, UR6, UR17, URZ ;  /* 0x0000001106087290 */ /* 0x000fe2000fffe0ff */
[C---:B0-----:R-:W-:Y:S01]  /*0190*/  IMAD R3, R4.reuse, UR14, R3 ;  /* 0x0000000e04037c24 */ /* 0x041fe2000f8e0203 */
[----:B------:R-:W-:Y:S01]  /*01a0*/  UIADD3 UR6, UPT, UPT, UR4, UR17, URZ ;  /* 0x0000001104067290 */ /* 0x000fe2000fffe0ff */
[----:B---3--:R-:W-:Y:S01]  /*01b0*/  IMAD R4, R4, UR15, RZ ;  /* 0x0000000f04047c24 */ /* 0x008fe2000f8e02ff */
[----:B------:R-:W-:Y:S02]  /*01c0*/  UIMAD UR11, UR5, UR10, UR5 ;  /* 0x0000000a050b72a4 */ /* 0x000fe4000f8e0205 */
[----:B------:R-:W-:-:S02]  /*01d0*/  USEL UR4, URZ, 0x1, !UP0 ;  /* 0x00000001ff047887 */ /* 0x000fc4000c000000 */
[----:B------:R-:W-:Y:S02]  /*01e0*/  UIMAD UR7, UR9, UR7, URZ ;  /* 0x00000007090772a4 */ /* 0x000fe4000f8e02ff */
[----:B------:R-:W-:Y:S02]  /*01f0*/  UIADD3 UR9, UPT, UPT, UR5, 0x1, URZ ;  /* 0x0000000105097890 */ /* 0x000fe4000fffe0ff */
[----:B------:R-:W-:Y:S02]  /*0200*/  UIADD3 UR11, UPT, UPT, UR10, 0x1, UR11 ;  /* 0x000000010a0b7890 */ /* 0x000fe4000fffe00b */
[----:B------:R-:W-:Y:S01]  /*0210*/  USHF.L.U32 UR5, UR6, UR4, URZ ;  /* 0x0000000406057299 */ /* 0x000fe200080006ff */
[----:B------:R-:W-:Y:S11]  /*0220*/  BRA.U UP0, `(.L_x_38) ;  /* 0x0000000500d07547 */ /* 0x000ff6000b800000 */
[----:B------:R-:W-:-:S05]  /*0230*/  UMOV UR4, URZ ;  /* 0x000000ff00047c82 */ /* 0x000fca0008000000 */
.L_x_44:
[----:B------:R-:W-:Y:S01]  /*0240*/  ISETP.GE.AND P0, PT, R3, UR11, PT ;  /* 0x0000000b03007c0c */ /* 0x000fe2000bf06270 */
[----:B------:R-:W0:Y:S01]  /*0250*/  LDCU UR10, c[0x0][0x3a4] ;  /* 0x00007480ff0a77ac */ /* 0x000e220008000800 */
[----:B------:R-:W-:Y:S11]  /*0260*/  BSSY.RECONVERGENT B0, `(.L_x_39) ;  /* 0x000006b000007945 */ /* 0x000ff60003800200 */
[----:B-1----:R-:W-:Y:S05]  /*0270*/  @P0 BRA `(.L_x_40) ;  /* 0x0000000400a40947 */ /* 0x002fea0003800000 */
[----:B------:R-:W1:Y:S01]  /*0280*/  LDC.64 R6, c[0x0][0x388] ;  /* 0x0000e200ff067b82 */ /* 0x000e620000000a00 */
[----:B------:R-:W-:Y:S01]  /*0290*/  IADD3 R5, P0, PT, R0, UR4, RZ ;  /* 0x0000000400057c10 */ /* 0x000fe2000ff1e0ff */
[----:B------:R-:W2:Y:S01]  /*02a0*/  I2F.U32.RP R10, UR7 ;  /* 0x00000007000a7d06 */ /* 0x000ea20008209000 */
[----:B------:R-:W3:Y:S03]  /*02b0*/  LDCU UR6, c[0x0][0x3a4] ;  /* 0x00007480ff0677ac */ /* 0x000ee60008000800 */
[----:B------:R-:W-:Y:S01]  /*02c0*/  IMAD.X R8, RZ, RZ, RZ, P0 ;  /* 0x000000ffff087224 */ /* 0x000fe200000e06ff */
[----:B-1----:R-:W-:-:S04]  /*02d0*/  LEA R6, P0, R5, R6, 0x2 ;  /* 0x0000000605067211 */ /* 0x002fc800078010ff */
[----:B------:R-:W-:-:S05]  /*02e0*/  LEA.HI.X R7, R5, R7, R8, 0x2, P0 ;  /* 0x0000000705077211 */ /* 0x000fca00000f1408 */
[----:B------:R-:W4:Y:S01]  /*02f0*/  LDG.E R6, desc[UR12][R6.64] ;  /* 0x0000000c06067981 */ /* 0x000f22000c1e1900 */
[----:B--2---:R-:W1:Y:S01]  /*0300*/  MUFU.RCP R10, R10 ;  /* 0x0000000a000a7308 */ /* 0x004e620000001000 */
[----:B------:R-:W-:Y:S01]  /*0310*/  IMAD R5, RZ, RZ, -UR7 ;  /* 0x80000007ff057e24 */ /* 0x000fe2000f8e02ff */
[----:B------:R-:W-:-:S06]  /*0320*/  ISETP.NE.U32.AND P2, PT, RZ, UR7, PT ;  /* 0x00000007ff007c0c */ /* 0x000fcc000bf45070 */
[----:B---3--:R-:W2:Y:S01]  /*0330*/  I2F.U32.RP R11, UR6 ;  /* 0x00000006000b7d06 */ /* 0x008ea20008209000 */
[----:B-1----:R-:W-:Y:S02]  /*0340*/  IADD3 R8, PT, PT, R10, 0xffffffe, RZ ;  /* 0x0ffffffe0a087810 */ /* 0x002fe40007ffe0ff */
[----:B------:R-:W-:-:S05]  /*0350*/  IABS R10, UR9 ;  /* 0x00000009000a7c13 */ /* 0x000fca0008000000 */
[----:B------:R1:W3:Y:S08]  /*0360*/  F2I.FTZ.U32.TRUNC.NTZ R9, R8 ;  /* 0x0000000800097305 */ /* 0x0002f0000021f000 */
[----:B--2---:R-:W2:Y:S01]  /*0370*/  MUFU.RCP R11, R11 ;  /* 0x0000000b000b7308 */ /* 0x004ea20000001000 */
[----:B-1----:R-:W-:Y:S02]  /*0380*/  IMAD.MOV.U32 R8, RZ, RZ, RZ ;  /* 0x000000ffff087224 */ /* 0x002fe400078e00ff */
[----:B---3--:R-:W-:-:S05]  /*0390*/  IMAD R5, R5, R9, RZ ;  /* 0x0000000905057224 */ /* 0x008fca00078e02ff */
[----:B------:R-:W1:Y:S01]  /*03a0*/  I2F.RP R14, R10 ;  /* 0x0000000a000e7306 */ /* 0x000e620000209400 */
[----:B------:R-:W-:-:S04]  /*03b0*/  IMAD.HI.U32 R5, R9, R5, R8 ;  /* 0x0000000509057227 */ /* 0x000fc800078e0008 */
[----:B--2---:R-:W-:-:S04]  /*03c0*/  VIADD R8, R11, 0xffffffe ;  /* 0x0ffffffe0b087836 */ /* 0x004fc80000000000 */
[----:B------:R2:W3:Y:S08]  /*03d0*/  F2I.FTZ.U32.TRUNC.NTZ R9, R8 ;  /* 0x0000000800097305 */ /* 0x0004f0000021f000 */
[----:B-1----:R-:W1:Y:S01]  /*03e0*/  MUFU.RCP R14, R14 ;  /* 0x0000000e000e7308 */ /* 0x002e620000001000 */
[----:B--2---:R-:W-:Y:S02]  /*03f0*/  HFMA2 R8, -RZ, RZ, 0, 0 ;  /* 0x00000000ff087431 */ /* 0x004fe400000001ff */
[----:B---3--:R-:W-:-:S04]  /*0400*/  IMAD.MOV R11, RZ, RZ, -R9 ;  /* 0x000000ffff0b7224 */ /* 0x008fc800078e0a09 */
[----:B------:R-:W-:-:S04]  /*0410*/  IMAD R11, R11, UR6, RZ ;  /* 0x000000060b0b7c24 */ /* 0x000fc8000f8e02ff */
[----:B------:R-:W-:-:S04]  /*0420*/  IMAD.HI.U32 R8, R9, R11, R8 ;  /* 0x0000000b09087227 */ /* 0x000fc800078e0008 */
[----:B-1----:R-:W-:Y:S01]  /*0430*/  VIADD R13, R14, 0xffffffe ;  /* 0x0ffffffe0e0d7836 */ /* 0x002fe20000000000 */
[----:B------:R-:W-:-:S05]  /*0440*/  LOP3.LUT R14, RZ, UR6, RZ, 0x33, !PT ;  /* 0x00000006ff0e7c12 */ /* 0x000fca000f8e33ff */
[----:B------:R-:W1:Y:S02]  /*0450*/  F2I.FTZ.U32.TRUNC.NTZ R13, R13 ;  /* 0x0000000d000d7305 */ /* 0x000e64000021f000 */
[----:B-1----:R-:W-:-:S04]  /*0460*/  IMAD.MOV R17, RZ, RZ, -R13 ;  /* 0x000000ffff117224 */ /* 0x002fc800078e0a0d */
[----:B------:R-:W-:Y:S02]  /*0470*/  IMAD R17, R17, R10, RZ ;  /* 0x0000000a11117224 */ /* 0x000fe400078e02ff */
[----:B----4-:R-:W-:-:S04]  /*0480*/  IMAD.HI.U32 R5, R5, R6, RZ ;  /* 0x0000000605057227 */ /* 0x010fc800078e00ff */
[----:B------:R-:W-:-:S04]  /*0490*/  IMAD.MOV R7, RZ, RZ, -R5 ;  /* 0x000000ffff077224 */ /* 0x000fc800078e0a05 */
[----:B------:R-:W-:-:S05]  /*04a0*/  IMAD R7, R7, UR7, R6 ;  /* 0x0000000707077c24 */ /* 0x000fca000f8e0206 */
[----:B------:R-:W-:-:S13]  /*04b0*/  ISETP.GE.U32.AND P0, PT, R7, UR7, PT ;  /* 0x0000000707007c0c */ /* 0x000fda000bf06070 */
[----:B------:R-:W-:Y:S01]  /*04c0*/  @P0 IADD3 R7, PT, PT, R7, -UR7, RZ ;  /* 0x8000000707070c10 */ /* 0x000fe2000fffe0ff */
[----:B------:R-:W-:-:S03]  /*04d0*/  @P0 VIADD R5, R5, 0x1 ;  /* 0x0000000105050836 */ /* 0x000fc60000000000 */
[----:B------:R-:W-:-:S13]  /*04e0*/  ISETP.GE.U32.AND P1, PT, R7, UR7, PT ;  /* 0x0000000707007c0c */ /* 0x000fda000bf26070 */
[----:B------:R-:W-:Y:S01]  /*04f0*/  @P1 VIADD R5, R5, 0x1 ;  /* 0x0000000105051836 */ /* 0x000fe20000000000 */
[----:B------:R-:W-:Y:S02]  /*0500*/  @!P2 LOP3.LUT R5, RZ, UR7, RZ, 0x33, !PT ;  /* 0x00000007ff05ac12 */ /* 0x000fe4000f8e33ff */
[----:B------:R-:W-:-:S03]  /*0510*/  ISETP.NE.U32.AND P2, PT, RZ, UR6, PT ;  /* 0x00000006ff007c0c */ /* 0x000fc6000bf45070 */
[----:B------:R-:W-:-:S04]  /*0520*/  IMAD.MOV R7, RZ, RZ, -R5 ;  /* 0x000000ffff077224 */ /* 0x000fc800078e0a05 */
[----:B------:R-:W-:-:S04]  /*0530*/  IMAD R7, R7, UR7, R6 ;  /* 0x0000000707077c24 */ /* 0x000fc8000f8e0206 */
[----:B------:R-:W-:Y:S02]  /*0540*/  IMAD.HI.U32 R11, R8, R7, RZ ;  /* 0x00000007080b7227 */ /* 0x000fe400078e00ff */
[----:B------:R-:W1:Y:S02]  /*0550*/  LDC.64 R8, c[0x0][0x3a8] ;  /* 0x0000ea00ff087b82 */ /* 0x000e640000000a00 */
[----:B------:R-:W-:-:S04]  /*0560*/  IMAD.MOV R12, RZ, RZ, -R11 ;  /* 0x000000ffff0c7224 */ /* 0x000fc800078e0a0b */
[----:B------:R-:W-:Y:S02]  /*0570*/  IMAD R12, R12, UR6, R7 ;  /* 0x000000060c0c7c24 */ /* 0x000fe4000f8e0207 */
[----:B------:R-:W2:Y:S03]  /*0580*/  LDC.64 R6, c[0x0][0x390] ;  /* 0x0000e400ff067b82 */ /* 0x000ea60000000a00 */
[----:B------:R-:W-:-:S13]  /*0590*/  ISETP.GE.U32.AND P0, PT, R12, UR6, PT ;  /* 0x000000060c007c0c */ /* 0x000fda000bf06070 */
[----:B------:R-:W-:Y:S01]  /*05a0*/  @P0 VIADD R12, R12, -UR6 ;  /* 0x800000060c0c0c36 */ /* 0x000fe20008000000 */
[----:B------:R-:W-:-:S03]  /*05b0*/  @P0 IADD3 R11, PT, PT, R11, 0x1, RZ ;  /* 0x000000010b0b0810 */ /* 0x000fc60007ffe0ff */
[C---:B------:R-:W-:Y:S01]  /*05c0*/  VIADD R15, R12.reuse, -UR6 ;  /* 0x800000060c0f7c36 */ /* 0x040fe20008000000 */
[----:B------:R-:W-:-:S13]  /*05d0*/  ISETP.GE.U32.AND P1, PT, R12, UR6, PT ;  /* 0x000000060c007c0c */ /* 0x000fda000bf26070 */
[----:B------:R-:W-:-:S05]  /*05e0*/  @P1 VIADD R11, R11, 0x1 ;  /* 0x000000010b0b1836 */ /* 0x000fca0000000000 */
[----:B------:R-:W-:Y:S02]  /*05f0*/  SEL R11, R14, R11, !P2 ;  /* 0x0000000b0e0b7207 */ /* 0x000fe40005000000 */
[----:B------:R-:W-:Y:S01]  /*0600*/  @P2 SEL R14, R15, R12, P1 ;  /* 0x0000000c0f0e2207 */ /* 0x000fe20000800000 */
[----:B------:R-:W-:-:S03]  /*0610*/  IMAD.MOV.U32 R12, RZ, RZ, RZ ;  /* 0x000000ffff0c7224 */ /* 0x000fc600078e00ff */
[----:B------:R-:W-:Y:S01]  /*0620*/  IADD3 R14, PT, PT, R14, UR8, RZ ;  /* 0x000000080e0e7c10 */ /* 0x000fe2000fffe0ff */
[----:B------:R-:W-:-:S04]  /*0630*/  IMAD.HI.U32 R12, R13, R17, R12 ;  /* 0x000000110d0c7227 */ /* 0x000fc800078e000c */
[----:B-12---:R-:W-:-:S07]  /*0640*/  IMAD.MOV.U32 R13, RZ, RZ, R3 ;  /* 0x000000ffff0d7224 */ /* 0x006fce00078e0003 */
.L_x_43:
[----:B-1----:R-:W-:Y:S01]  /*0650*/  IABS R15, UR9 ;  /* 0x00000009000f7c13 */ /* 0x002fe20008000000 */
[----:B------:R-:W-:Y:S01]  /*0660*/  BSSY.RECONVERGENT B1, `(.L_x_41) ;  /* 0x0000027000017945 */ /* 0x000fe20003800200 */
[----:B------:R-:W-:-:S03]  /*0670*/  IABS R17, R13 ;  /* 0x0000000d00117213 */ /* 0x000fc60000000000 */
[----:B------:R-:W-:Y:S02]  /*0680*/  IMAD.MOV R16, RZ, RZ, -R15 ;  /* 0x000000ffff107224 */ /* 0x000fe400078e0a0f */
[----:B------:R-:W-:-:S04]  /*0690*/  IMAD.HI.U32 R15, R12, R17, RZ ;  /* 0x000000110c0f7227 */ /* 0x000fc800078e00ff */
[----:B------:R-:W-:Y:S01]  /*06a0*/  IMAD R17, R15, R16, R17 ;  /* 0x000000100f117224 */ /* 0x000fe200078e0211 */
[----:B------:R-:W-:-:S04]  /*06b0*/  IABS R16, UR9 ;  /* 0x0000000900107c13 */ /* 0x000fc80008000000 */
[----:B------:R-:W-:-:S13]  /*06c0*/  ISETP.GT.U32.AND P1, PT, R10, R17, PT ;  /* 0x000000110a00720c */ /* 0x000fda0003f24070 */
[----:B------:R-:W-:Y:S01]  /*06d0*/  @!P1 IMAD.IADD R17, R17, 0x1, -R16 ;  /* 0x0000000111119824 */ /* 0x000fe200078e0a10 */
[----:B------:R-:W-:Y:S01]  /*06e0*/  LOP3.LUT R16, R13, UR9, RZ, 0x3c, !PT ;  /* 0x000000090d107c12 */ /* 0x000fe2000f8e3cff */
[----:B------:R-:W-:Y:S01]  /*06f0*/  @!P1 VIADD R15, R15, 0x1 ;  /* 0x000000010f0f9836 */ /* 0x000fe20000000000 */
[----:B------:R-:W-:Y:S02]  /*0700*/  ISETP.NE.AND P1, PT, RZ, UR9, PT ;  /* 0x00000009ff007c0c */ /* 0x000fe4000bf25270 */
[----:B------:R-:W-:Y:S02]  /*0710*/  ISETP.GE.U32.AND P0, PT, R17, R10, PT ;  /* 0x0000000a1100720c */ /* 0x000fe40003f06070 */
[----:B------:R-:W-:-:S11]  /*0720*/  ISETP.GE.AND P2, PT, R16, RZ, PT ;  /* 0x000000ff1000720c */ /* 0x000fd60003f46270 */
[----:B------:R-:W-:-:S05]  /*0730*/  @P0 VIADD R15, R15, 0x1 ;  /* 0x000000010f0f0836 */ /* 0x000fca0000000000 */
[----:B------:R-:W-:Y:S02]  /*0740*/  @!P2 IADD3 R15, PT, PT, -R15, RZ, RZ ;  /* 0x000000ff0f0fa210 */ /* 0x000fe40007ffe1ff */
[----:B------:R-:W-:-:S05]  /*0750*/  @!P1 LOP3.LUT R15, RZ, UR9, RZ, 0x33, !PT ;  /* 0x00000009ff0f9c12 */ /* 0x000fca000f8e33ff */
[----:B------:R-:W-:-:S04]  /*0760*/  IMAD.MOV R16, RZ, RZ, -R15 ;  /* 0x000000ffff107224 */ /* 0x000fc800078e0a0f */
[----:B------:R-:W-:Y:S02]  /*0770*/  IMAD R20, R16, UR9, R13 ;  /* 0x0000000910147c24 */ /* 0x000fe4000f8e020d */
[----:B------:R-:W-:Y:S02]  /*0780*/  IMAD.IADD R16, R15, 0x1, R9 ;  /* 0x000000010f107824 */ /* 0x000fe400078e0209 */
[----:B------:R-:W-:Y:S01]  /*0790*/  IMAD.IADD R18, R20, 0x1, R8 ;  /* 0x0000000114127824 */ /* 0x000fe200078e0208 */
[----:B------:R-:W-:-:S04]  /*07a0*/  ISETP.GE.AND P0, PT, R11, R20, PT ;  /* 0x000000140b00720c */ /* 0x000fc80003f06270 */
[----:B------:R-:W-:-:S04]  /*07b0*/  ISETP.LT.OR P0, PT, R5, R15, !P0 ;  /* 0x0000000f0500720c */ /* 0x000fc80004701670 */
[----:B------:R-:W-:-:S04]  /*07c0*/  ISETP.GE.OR P0, PT, R5, R16, P0 ;  /* 0x000000100500720c */ /* 0x000fc80000706670 */
[----:B------:R-:W-:-:S13]  /*07d0*/  ISETP.GE.OR P0, PT, R11, R18, P0 ;  /* 0x000000120b00720c */ /* 0x000fda0000706670 */
[----:B------:R-:W-:Y:S05]  /*07e0*/  @P0 BRA `(.L_x_42) ;  /* 0x0000000000380947 */ /* 0x000fea0003800000 */
[----:B------:R-:W-:Y:S01]  /*07f0*/  SHF.R.S32.HI R16, RZ, 0x1f, R13 ;  /* 0x0000001fff107819 */ /* 0x000fe2000001140d */
[----:B------:R-:W-:Y:S01]  /*0800*/  IMAD.IADD R18, R11, 0x1, -R20 ;  /* 0x000000010b127824 */ /* 0x000fe200078e0a14 */
[----:B------:R-:W-:Y:S02]  /*0810*/  IADD3 R17, PT, PT, R5, -R15, RZ ;  /* 0x8000000f05117210 */ /* 0x000fe40007ffe0ff */
[----:B------:R-:W-:-:S03]  /*0820*/  LEA.HI R16, R16, R13, RZ, 0x5 ;  /* 0x0000000d10107211 */ /* 0x000fc600078f28ff */
[----:B------:R-:W-:Y:S01]  /*0830*/  IMAD R17, R17, R8, R18 ;  /* 0x0000000811117224 */ /* 0x000fe200078e0212 */
[----:B------:R-:W-:-:S05]  /*0840*/  SHF.R.S32.HI R15, RZ, 0x5, R16 ;  /* 0x00000005ff0f7819 */ /* 0x000fca0000011410 */
[----:B------:R-:W-:-:S04]  /*0850*/  IMAD R16, R15, UR5, R14 ;  /* 0x000000050f107c24 */ /* 0x000fc8000f8e020e */
[----:B0-----:R-:W-:-:S04]  /*0860*/  IMAD R17, R17, UR10, R16 ;  /* 0x0000000a11117c24 */ /* 0x001fc8000f8e0210 */
[----:B------:R-:W-:-:S05]  /*0870*/  IMAD.WIDE R16, R17, 0x4, R6 ;  /* 0x0000000411107825 */ /* 0x000fca00078e0206 */
[----:B------:R-:W2:Y:S01]  /*0880*/  LDG.E R18, desc[UR12][R16.64] ;  /* 0x0000000c10127981 */ /* 0x000ea2000c1e1900 */
[----:B------:R-:W-:-:S05]  /*0890*/  IMAD.MOV.U32 R20, RZ, RZ, 0x1 ;  /* 0x00000001ff147424 */ /* 0x000fca00078e00ff */
[----:B------:R-:W-:-:S04]  /*08a0*/  SHF.L.W.U32 R15, R20, R13, RZ ;  /* 0x0000000d140f7219 */ /* 0x000fc80000000eff */
[----:B--2---:R-:W-:-:S05]  /*08b0*/  LOP3.LUT R15, R18, R15, RZ, 0x30, !PT ;  /* 0x0000000f120f7212 */ /* 0x004fca00078e30ff */
[----:B------:R1:W-:Y:S02]  /*08c0*/  STG.E desc[UR12][R16.64], R15 ;  /* 0x0000000f10007986 */ /* 0x0003e4000c10190c */
.L_x_42:
[----:B0-----:R-:W-:Y:S05]  /*08d0*/  BSYNC.RECONVERGENT B1 ;  /* 0x0000000000017941 */ /* 0x001fea0003800200 */
.L_x_41:
[----:B------:R-:W-:-:S05]  /*08e0*/  IMAD.IADD R13, R4, 0x1, R13 ;  /* 0x00000001040d7824 */ /* 0x000fca00078e020d */
[----:B------:R-:W-:-:S13]  /*08f0*/  ISETP.GE.AND P0, PT, R13, UR11, PT ;  /* 0x0000000b0d007c0c */ /* 0x000fda000bf06270 */
[----:B------:R-:W-:Y:S05]  /*0900*/  @!P0 BRA `(.L_x_43) ;  /* 0xfffffffc00508947 */ /* 0x000fea000383ffff */
.L_x_40:
[----:B0-----:R-:W-:Y:S05]  /*0910*/  BSYNC.RECONVERGENT B0 ;  /* 0x0000000000007941 */ /* 0x001fea0003800200 */
.L_x_39:
[----:B------:R-:W-:-:S06]  /*0920*/  UIADD3 UR6, UPT, UPT, UR4, 0x1, URZ ;  /* 0x0000000104067890 */ /* 0x000fcc000fffe0ff */
[----:B------:R-:W-:-:S13]  /*0930*/  ISETP.NE.AND P0, PT, R2, UR6, PT ;  /* 0x0000000602007c0c */ /* 0x000fda000bf05270 */
[----:B------:R-:W-:Y:S05]  /*0940*/  @!P0 EXIT ;  /* 0x000000000000894d */ /* 0x000fea0003800000 */
[----:B------:R-:W-:Y:S01]  /*0950*/  UMOV UR4, UR6 ;  /* 0x0000000600047c82 */ /* 0x000fe20008000000 */
[----:B------:R-:W-:Y:S05]  /*0960*/  BRA `(.L_x_44) ;  /* 0xfffffff800347947 */ /* 0x000fea000383ffff */
.L_x_38:
[----:B------:R-:W0:Y:S01]  /*0970*/  I2F.U32.RP R10, R4 ;  /* 0x00000004000a7306 */ /* 0x000e220000209000 */
[--C-:B------:R-:W-:Y:S01]  /*0980*/  IMAD.IADD R8, R3, 0x1, R4.reuse ;  /* 0x0000000103087824 */ /* 0x100fe200078e0204 */
[----:B------:R-:W-:Y:S01]  /*0990*/  ISETP.NE.U32.AND P2, PT, R4, RZ, PT ;  /* 0x000000ff0400720c */ /* 0x000fe20003f45070 */
[----:B------:R-:W-:Y:S01]  /*09a0*/  IMAD.MOV R11, RZ, RZ, -R4 ;  /* 0x000000ffff0b7224 */ /* 0x000fe200078e0a04 */
[----:B------:R-:W-:Y:S02]  /*09b0*/  UMOV UR4, URZ ;  /* 0x000000ff00047c82 */ /* 0x000fe40008000000 */
[C---:B------:R-:W-:Y:S02]  /*09c0*/  ISETP.GE.AND P0, PT, R8.reuse, UR11, PT ;  /* 0x0000000b08007c0c */ /* 0x040fe4000bf06270 */
[----:B------:R-:W-:Y:S02]  /*09d0*/  VIMNMX R5, PT, PT, R8, UR11, !PT ;  /* 0x0000000b08057c48 */ /* 0x000fe4000ffe0100 */
[----:B------:R-:W-:-:S04]  /*09e0*/  SEL R9, RZ, 0x1, P0 ;  /* 0x00000001ff097807 */ /* 0x000fc80000000000 */
[----:B------:R-:W-:Y:S01]  /*09f0*/  IADD3 R5, PT, PT, R5, -R8, -R9 ;  /* 0x8000000805057210 */ /* 0x000fe20007ffe809 */
[----:B0-----:R-:W0:Y:S02]  /*0a00*/  MUFU.RCP R10, R10 ;  /* 0x0000000a000a7308 */ /* 0x001e240000001000 */
[----:B0-----:R-:W-:-:S06]  /*0a10*/  IADD3 R6, PT, PT, R10, 0xffffffe, RZ ;  /* 0x0ffffffe0a067810 */ /* 0x001fcc0007ffe0ff */
[----:B------:R0:W1:Y:S02]  /*0a20*/  F2I.FTZ.U32.TRUNC.NTZ R7, R6 ;  /* 0x0000000600077305 */ /* 0x000064000021f000 */
[----:B0-----:R-:W-:Y:S02]  /*0a30*/  IMAD.MOV.U32 R6, RZ, RZ, RZ ;  /* 0x000000ffff067224 */ /* 0x001fe400078e00ff */
[----:B-1----:R-:W-:-:S04]  /*0a40*/  IMAD R11, R11, R7, RZ ;  /* 0x000000070b0b7224 */ /* 0x002fc800078e02ff */
[----:B------:R-:W-:-:S04]  /*0a50*/  IMAD.HI.U32 R10, R7, R11, R6 ;  /* 0x0000000b070a7227 */ /* 0x000fc800078e0006 */
[----:B------:R-:W-:Y:S02]  /*0a60*/  HFMA2 R7, -RZ, RZ, 0, 5.9604644775390625e-08 ;  /* 0x00000001ff077431 */ /* 0x000fe400000001ff */
[----:B------:R-:W-:-:S05]  /*0a70*/  IMAD.HI.U32 R12, R10, R5, RZ ;  /* 0x000000050a0c7227 */ /* 0x000fca00078e00ff */
[----:B------:R-:W-:-:S05]  /*0a80*/  IADD3 R6, PT, PT, -R12, RZ, RZ ;  /* 0x000000ff0c067210 */ /* 0x000fca0007ffe1ff */
[----:B------:R-:W-:Y:S01]  /*0a90*/  IMAD R5, R4, R6, R5 ;  /* 0x0000000604057224 */ /* 0x000fe200078e0205 */
[----:B------:R-:W-:-:S04]  /*0aa0*/  SHF.R.S32.HI R6, RZ, 0x1f, R3 ;  /* 0x0000001fff067819 */ /* 0x000fc80000011403 */
[----:B------:R-:W-:Y:S02]  /*0ab0*/  ISETP.GE.U32.AND P0, PT, R5, R4, PT ;  /* 0x000000040500720c */ /* 0x000fe40003f06070 */
[----:B------:R-:W-:-:S04]  /*0ac0*/  LEA.HI R6, R6, R3, RZ, 0x5 ;  /* 0x0000000306067211 */ /* 0x000fc800078f28ff */
[----:B------:R-:W-:Y:S02]  /*0ad0*/  SHF.R.S32.HI R10, RZ, 0x5, R6 ;  /* 0x00000005ff0a7819 */ /* 0x000fe40000011406 */
[C---:B------:R-:W-:Y:S02]  /*0ae0*/  SHF.L.W.U32 R6, R7.reuse, R8, RZ ;  /* 0x0000000807067219 */ /* 0x040fe40000000eff */
[----:B------:R-:W-:-:S03]  /*0af0*/  SHF.L.W.U32 R7, R7, R3, RZ ;  /* 0x0000000307077219 */ /* 0x000fc60000000eff */
[----:B------:R-:W-:Y:S02]  /*0b00*/  @P0 IMAD.IADD R5, R5, 0x1, -R4 ;  /* 0x0000000105050824 */ /* 0x000fe400078e0a04 */
[----:B------:R-:W-:-:S03]  /*0b10*/  @P0 VIADD R12, R12, 0x1 ;  /* 0x000000010c0c0836 */ /* 0x000fc60000000000 */
[----:B------:R-:W-:Y:S02]  /*0b20*/  ISETP.GE.U32.AND P1, PT, R5, R4, PT ;  /* 0x000000040500720c */ /* 0x000fe40003f26070 */
[----:B------:R-:W-:-:S04]  /*0b30*/  SHF.R.S32.HI R5, RZ, 0x1f, R8 ;  /* 0x0000001fff057819 */ /* 0x000fc80000011408 */
[----:B------:R-:W-:Y:S01]  /*0b40*/  LEA.HI R5, R5, R8, RZ, 0x5 ;  /* 0x0000000805057211 */ /* 0x000fe200078f28ff */
[----:B------:R-:W-:-:S03]  /*0b50*/  IMAD R8, R10, UR5, RZ ;  /* 0x000000050a087c24 */ /* 0x000fc6000f8e02ff */
[----:B------:R-:W-:-:S03]  /*0b60*/  SHF.R.S32.HI R11, RZ, 0x5, R5 ;  /* 0x00000005ff0b7819 */ /* 0x000fc60000011405 */
[----:B------:R-:W-:Y:S01]  /*0b70*/  @P1 VIADD R12, R12, 0x1 ;  /* 0x000000010c0c1836 */ /* 0x000fe20000000000 */
[----:B------:R-:W-:-:S05]  /*0b80*/  @!P2 LOP3.LUT R12, RZ, R4, RZ, 0x33, !PT ;  /* 0x00000004ff0ca212 */ /* 0x000fca00078e33ff */
[----:B------:R-:W-:Y:S02]  /*0b90*/  IMAD.IADD R5, R9, 0x1, R12 ;  /* 0x0000000109057824 */ /* 0x000fe400078e020c */
[----:B------:R-:W-:-:S07]  /*0ba0*/  IMAD R9, R11, UR5, RZ ;  /* 0x000000050b097c24 */ /* 0x000fce000f8e02ff */
.L_x_56:
[----:B01----:R-:W0:Y:S01]  /*0bb0*/  LDC.64 R14, c[0x0][0x388] ;  /* 0x0000e200ff0e7b82 */ /* 0x003e220000000a00 */
[----:B------:R-:W-:Y:S01]  /*0bc0*/  IADD3 R10, P0, PT, R0, UR4, RZ ;  /* 0x00000004000a7c10 */ /* 0x000fe2000ff1e0ff */
[----:B------:R-:W1:Y:S01]  /*0bd0*/  I2F.U32.RP R12, UR7 ;  /* 0x00000007000c7d06 */ /* 0x000e620008209000 */
[----:B------:R-:W2:Y:S03]  /*0be0*/  LDCU UR10, c[0x0][0x3a4] ;  /* 0x00007480ff0a77ac */ /* 0x000ea60008000800 */
[----:B------:R-:W-:Y:S01]  /*0bf0*/  IMAD.X R11, RZ, RZ, RZ, P0 ;  /* 0x000000ffff0b7224 */ /* 0x000fe200000e06ff */
[----:B------:R-:W-:Y:S01]  /*0c00*/  IADD3 R17, PT, PT, RZ, -UR7, RZ ;  /* 0x80000007ff117c10 */ /* 0x000fe2000fffe0ff */
[----:B------:R-:W3:Y:S01]  /*0c10*/  LDCU UR14, c[0x0][0x3a4] ;  /* 0x00007480ff0e77ac */ /* 0x000ee20008000800 */
[----:B0-----:R-:W-:-:S04]  /*0c20*/  LEA R14, P0, R10, R14, 0x2 ;  /* 0x0000000e0a0e7211 */ /* 0x001fc800078010ff */
[----:B------:R-:W-:-:S05]  /*0c30*/  LEA.HI.X R15, R10, R15, R11, 0x2, P0 ;  /* 0x0000000f0a0f7211 */ /* 0x000fca00000f140b */
[----:B------:R0:W4:Y:S01]  /*0c40*/  LDG.E R14, desc[UR12][R14.64] ;  /* 0x0000000c0e0e7981 */ /* 0x000122000c1e1900 */
[----:B-1----:R-:W1:Y:S01]  /*0c50*/  MUFU.RCP R12, R12 ;  /* 0x0000000c000c7308 */ /* 0x002e620000001000 */
[----:B------:R-:W-:Y:S01]  /*0c60*/  IMAD.MOV.U32 R10, RZ, RZ, RZ ;  /* 0x000000ffff0a7224 */ /* 0x000fe200078e00ff */
[----:B------:R-:W-:Y:S01]  /*0c70*/  ISETP.NE.U32.AND P2, PT, RZ, UR7, PT ;  /* 0x00000007ff007c0c */ /* 0x000fe2000bf45070 */
[----:B------:R-:W-:Y:S01]  /*0c80*/  UIADD3 UR4, UPT, UPT, UR4, 0x1, URZ ;  /* 0x0000000104047890 */ /* 0x000fe2000fffe0ff */
[----:B------:R-:W-:Y:S01]  /*0c90*/  ISETP.GE.AND P3, PT, R3, UR11, PT ;  /* 0x0000000b03007c0c */ /* 0x000fe2000bf66270 */
[----:B------:R-:W-:Y:S01]  /*0ca0*/  BSSY.RECONVERGENT B1, `(.L_x_45) ;  /* 0x0000184000017945 */ /* 0x000fe20003800200 */
[----:B--2---:R-:W-:Y:S02]  /*0cb0*/  LOP3.LUT R20, RZ, UR10, RZ, 0x33, !PT ;  /* 0x0000000aff147c12 */ /* 0x004fe4000f8e33ff */
[----:B------:R-:W2:Y:S01]  /*0cc0*/  I2F.U32.RP R16, UR10 ;  /* 0x0000000a00107d06 */ /* 0x000ea20008209000 */
[----:B-1----:R-:W-:-:S07]  /*0cd0*/  VIADD R13, R12, 0xffffffe ;  /* 0x0ffffffe0c0d7836 */ /* 0x002fce0000000000 */
[----:B------:R-:W1:Y:S08]  /*0ce0*/  F2I.FTZ.U32.TRUNC.NTZ R11, R13 ;  /* 0x0000000d000b7305 */ /* 0x000e70000021f000 */
[----:B--2---:R-:W2:Y:S01]  /*0cf0*/  MUFU.RCP R16, R16 ;  /* 0x0000001000107308 */ /* 0x004ea20000001000 */
[----:B-1----:R-:W-:-:S04]  /*0d00*/  IMAD R17, R17, R11, RZ ;  /* 0x0000000b11117224 */ /* 0x002fc800078e02ff */
[----:B------:R-:W-:-:S04]  /*0d10*/  IMAD.HI.U32 R17, R11, R17, R10 ;  /* 0x000000110b117227 */ /* 0x000fc800078e000a */
[----:B--2---:R-:W-:-:S04]  /*0d20*/  VIADD R12, R16, 0xffffffe ;  /* 0x0ffffffe100c7836 */ /* 0x004fc80000000000 */
[----:B------:R1:W0:Y:S02]  /*0d30*/  F2I.FTZ.U32.TRUNC.NTZ R13, R12 ;  /* 0x0000000c000d7305 */ /* 0x000224000021f000 */
[----:B-1----:R-:W-:Y:S02]  /*0d40*/  IMAD.MOV.U32 R12, RZ, RZ, RZ ;  /* 0x000000ffff0c7224 */ /* 0x002fe400078e00ff */
[----:B0-----:R-:W-:-:S04]  /*0d50*/  IMAD.MOV R15, RZ, RZ, -R13 ;  /* 0x000000ffff0f7224 */ /* 0x001fc800078e0a0d */
[----:B------:R-:W-:-:S04]  /*0d60*/  IMAD R15, R15, UR10, RZ ;  /* 0x0000000a0f0f7c24 */ /* 0x000fc8000f8e02ff */
[----:B------:R-:W-:-:S04]  /*0d70*/  IMAD.HI.U32 R12, R13, R15, R12 ;  /* 0x0000000f0d0c7227 */ /* 0x000fc800078e000c */
        /* <DEDUP_REMOVED lines=9> */
[----:B------:R-:W-:Y:S02]  /*0e10*/  ISETP.NE.AND P2, PT, R2, UR4, PT ;  /* 0x0000000402007c0c */ /* 0x000fe4000bf45270 */
[----:B------:R-:W-:-:S05]  /*0e20*/  IADD3 R11, PT, PT, -R10, RZ, RZ ;  /* 0x000000ff0a0b7210 */ /* 0x000fca0007ffe1ff */
[----:B------:R-:W-:-:S04]  /*0e30*/  IMAD R13, R11, UR7, R14 ;  /* 0x000000070b0d7c24 */ /* 0x000fc8000f8e020e */
[----:B------:R-:W-:-:S04]  /*0e40*/  IMAD.HI.U32 R11, R12, R13, RZ ;  /* 0x0000000d0c0b7227 */ /* 0x000fc800078e00ff */
[----:B------:R-:W-:-:S04]  /*0e50*/  IMAD.MOV R12, RZ, RZ, -R11 ;  /* 0x000000ffff0c7224 */ /* 0x000fc800078e0a0b */
[----:B------:R-:W-:-:S05]  /*0e60*/  IMAD R12, R12, UR10, R13 ;  /* 0x0000000a0c0c7c24 */ /* 0x000fca000f8e020d */
[----:B------:R-:W-:-:S13]  /*0e70*/  ISETP.GE.U32.AND P0, PT, R12, UR10, PT ;  /* 0x0000000a0c007c0c */ /* 0x000fda000bf06070 */
[----:B------:R-:W-:Y:S01]  /*0e80*/  @P0 VIADD R12, R12, -UR10 ;  /* 0x8000000a0c0c0c36 */ /* 0x000fe20008000000 */
[----:B------:R-:W-:-:S04]  /*0e90*/  @P0 IADD3 R11, PT, PT, R11, 0x1, RZ ;  /* 0x000000010b0b0810 */ /* 0x000fc80007ffe0ff */
[----:B------:R-:W-:-:S13]  /*0ea0*/  ISETP.GE.U32.AND P1, PT, R12, UR10, PT ;  /* 0x0000000a0c007c0c */ /* 0x000fda000bf26070 */
[----:B------:R-:W-:Y:S01]  /*0eb0*/  @P1 VIADD R11, R11, 0x1 ;  /* 0x000000010b0b1836 */ /* 0x000fe20000000000 */
[----:B---3--:R-:W-:Y:S06]  /*0ec0*/  @P3 BRA `(.L_x_46) ;  /* 0x0000001400843947 */ /* 0x008fec0003800000 */
[----:B------:R-:W-:Y:S01]  /*0ed0*/  LOP3.LUT R24, R5, 0x3, RZ, 0xc0, !PT ;  /* 0x0000000305187812 */ /* 0x000fe200078ec0ff */
[----:B------:R-:W-:Y:S01]  /*0ee0*/  VIADD R13, R12, -UR10 ;  /* 0x8000000a0c0d7c36 */ /* 0x000fe20008000000 */
[----:B------:R-:W-:Y:S01]  /*0ef0*/  ISETP.NE.U32.AND P3, PT, RZ, UR10, PT ;  /* 0x0000000aff007c0c */ /* 0x000fe2000bf65070 */
[----:B------:R-:W-:Y:S01]  /*0f00*/  BSSY.RECONVERGENT B0, `(.L_x_47) ;  /* 0x0000096000007945 */ /* 0x000fe20003800200 */
[----:B------:R-:W-:Y:S01]  /*0f10*/  ISETP.NE.AND P0, PT, R24, 0x3, PT ;  /* 0x000000031800780c */ /* 0x000fe20003f05270 */
[----:B------:R-:W-:Y:S01]  /*0f20*/  IMAD.MOV.U32 R19, RZ, RZ, R3 ;  /* 0x000000ffff137224 */ /* 0x000fe200078e0003 */
[----:B------:R-:W-:-:S09]  /*0f30*/  SEL R11, R20, R11, !P3 ;  /* 0x0000000b140b7207 */ /* 0x000fd20005800000 */
[----:B------:R-:W-:-:S04]  /*0f40*/  @P3 SEL R20, R13, R12, P1 ;  /* 0x0000000c0d143207 */ /* 0x000fc80000800000 */
[----:B------:R-:W-:Y:S01]  /*0f50*/  IADD3 R20, PT, PT, R20, UR8, RZ ;  /* 0x0000000814147c10 */ /* 0x000fe2000fffe0ff */
[----:B------:R-:W-:Y:S06]  /*0f60*/  @!P0 BRA `(.L_x_48) ;  /* 0x00000008003c8947 */ /* 0x000fec0003800000 */
[----:B------:R-:W-:Y:S01]  /*0f70*/  IABS R18, UR9 ;  /* 0x0000000900127c13 */ /* 0x000fe20008000000 */
[----:B------:R-:W-:Y:S01]  /*0f80*/  BSSY.RECONVERGENT B2, `(.L_x_49) ;  /* 0x0000036000027945 */ /* 0x000fe20003800200 */
[----:B------:R-:W-:Y:S01]  /*0f90*/  IABS R12, UR9 ;  /* 0x00000009000c7c13 */ /* 0x000fe20008000000 */
[----:B------:R-:W-:Y:S01]  /*0fa0*/  IMAD.IADD R25, R3, 0x1, R4 ;  /* 0x0000000103197824 */ /* 0x000fe200078e0204 */
[----:B------:R-:W0:Y:S01]  /*0fb0*/  I2F.RP R14, R18 ;  /* 0x00000012000e7306 */ /* 0x000e220000209400 */
[----:B------:R-:W-:Y:S02]  /*0fc0*/  IABS R15, R3 ;  /* 0x00000003000f7213 */ /* 0x000fe40000000000 */
[----:B------:R-:W-:Y:S02]  /*0fd0*/  IMAD.MOV R22, RZ, RZ, -R12 ;  /* 0x000000ffff167224 */ /* 0x000fe400078e0a0c */
[----:B------:R-:W-:Y:S01]  /*0fe0*/  HFMA2 R12, -RZ, RZ, 0, 0 ;  /* 0x00000000ff0c7431 */ /* 0x000fe200000001ff */
[----:B------:R-:W-:-:S02]  /*0ff0*/  LOP3.LUT R23, RZ, UR9, RZ, 0x33, !PT ;  /* 0x00000009ff177c12 */ /* 0x000fc4000f8e33ff */
[----:B0-----:R-:W0:Y:S02]  /*1000*/  MUFU.RCP R14, R14 ;  /* 0x0000000e000e7308 */ /* 0x001e240000001000 */
[----:B0-----:R-:W-:-:S06]  /*1010*/  VIADD R13, R14, 0xffffffe ;  /* 0x0ffffffe0e0d7836 */ /* 0x001fcc0000000000 */
[----:B------:R-:W0:Y:S02]  /*1020*/  F2I.FTZ.U32.TRUNC.NTZ R13, R13 ;  /* 0x0000000d000d7305 */ /* 0x000e24000021f000 */
[----:B0-----:R-:W-:-:S04]  /*1030*/  IMAD.MOV R21, RZ, RZ, -R13 ;  /* 0x000000ffff157224 */ /* 0x001fc800078e0a0d */
[----:B------:R-:W-:-:S04]  /*1040*/  IMAD R21, R21, R18, RZ ;  /* 0x0000001215157224 */ /* 0x000fc800078e02ff */
[----:B------:R-:W-:-:S04]  /*1050*/  IMAD.HI.U32 R21, R13, R21, R12 ;  /* 0x000000150d157227 */ /* 0x000fc800078e000c */
[----:B------:R-:W-:-:S04]  /*1060*/  IMAD.MOV.U32 R12, RZ, RZ, R15 ;  /* 0x000000ffff0c7224 */ /* 0x000fc800078e000f */
[----:B------:R-:W-:-:S04]  /*1070*/  IMAD.HI.U32 R13, R21, R12, RZ ;  /* 0x0000000c150d7227 */ /* 0x000fc800078e00ff */
[----:B------:R-:W-:Y:S01]  /*1080*/  IMAD R15, R13, R22, R12 ;  /* 0x000000160d0f7224 */ /* 0x000fe200078e020c */
[----:B------:R-:W-:-:S04]  /*1090*/  LOP3.LUT R12, R3, UR9, RZ, 0x3c, !PT ;  /* 0x00000009030c7c12 */ /* 0x000fc8000f8e3cff */
[----:B------:R-:W-:Y:S02]  /*10a0*/  ISETP.GT.U32.AND P1, PT, R18, R15, PT ;  /* 0x0000000f1200720c */ /* 0x000fe40003f24070 */
[----:B------:R-:W-:-:S11]  /*10b0*/  ISETP.GE.AND P3, PT, R12, RZ, PT ;  /* 0x000000ff0c00720c */ /* 0x000fd60003f66270 */
[----:B------:R-:W-:Y:S02]  /*10c0*/  @!P1 IMAD.IADD R15, R15, 0x1, -R18 ;  /* 0x000000010f0f9824 */ /* 0x000fe400078e0a12 */
[----:B------:R-:W-:Y:S01]  /*10d0*/  @!P1 VIADD R13, R13, 0x1 ;  /* 0x000000010d0d9836 */ /* 0x000fe20000000000 */
[----:B------:R-:W-:Y:S02]  /*10e0*/  ISETP.NE.AND P1, PT, RZ, UR9, PT ;  /* 0x00000009ff007c0c */ /* 0x000fe4000bf25270 */
[----:B------:R-:W-:-:S13]  /*10f0*/  ISETP.GE.U32.AND P0, PT, R15, R18, PT ;  /* 0x000000120f00720c */ /* 0x000fda0003f06070 */
[----:B------:R-:W-:-:S05]  /*1100*/  @P0 IADD3 R13, PT, PT, R13, 0x1, RZ ;  /* 0x000000010d0d0810 */ /* 0x000fca0007ffe0ff */
[----:B------:R-:W-:Y:S02]  /*1110*/  IMAD.MOV.U32 R14, RZ, RZ, R13 ;  /* 0x000000ffff0e7224 */ /* 0x000fe400078e000d */
[----:B------:R-:W0:Y:S02]  /*1120*/  LDC.64 R12, c[0x0][0x3a8] ;  /* 0x0000ea00ff0c7b82 */ /* 0x000e240000000a00 */
[----:B------:R-:W-:Y:S01]  /*1130*/  @!P3 IMAD.MOV R14, RZ, RZ, -R14 ;  /* 0x000000ffff0eb224 */ /* 0x000fe200078e0a0e */
[----:B------:R-:W-:-:S04]  /*1140*/  ISETP.NE.AND P3, PT, R24, RZ, PT ;  /* 0x000000ff1800720c */ /* 0x000fc80003f65270 */
[----:B------:R-:W-:-:S05]  /*1150*/  SEL R19, R23, R14, !P1 ;  /* 0x0000000e17137207 */ /* 0x000fca0004800000 */
[----:B------:R-:W-:-:S04]  /*1160*/  IMAD.MOV R14, RZ, RZ, -R19 ;  /* 0x000000ffff0e7224 */ /* 0x000fc800078e0a13 */
[----:B------:R-:W-:-:S05]  /*1170*/  IMAD R26, R14, UR9, R3 ;  /* 0x000000090e1a7c24 */ /* 0x000fca000f8e0203 */
[----:B------:R-:W-:Y:S02]  /*1180*/  ISETP.GE.AND P0, PT, R11, R26, PT ;  /* 0x0000001a0b00720c */ /* 0x000fe40003f06270 */
[----:B0-----:R-:W-:Y:S01]  /*1190*/  IADD3 R15, PT, PT, R19, R13, RZ ;  /* 0x0000000d130f7210 */ /* 0x001fe20007ffe0ff */
[----:B------:R-:W-:Y:S01]  /*11a0*/  IMAD.IADD R14, R26, 0x1, R12 ;  /* 0x000000011a0e7824 */ /* 0x000fe200078e020c */
[----:B------:R-:W-:-:S04]  /*11b0*/  ISETP.LT.OR P0, PT, R10, R19, !P0 ;  /* 0x000000130a00720c */ /* 0x000fc80004701670 */
[----:B------:R-:W-:-:S04]  /*11c0*/  ISETP.GE.OR P0, PT, R10, R15, P0 ;  /* 0x0000000f0a00720c */ /* 0x000fc80000706670 */
[----:B------:R-:W-:-:S13]  /*11d0*/  ISETP.GE.OR P0, PT, R11, R14, P0 ;  /* 0x0000000e0b00720c */ /* 0x000fda0000706670 */
[----:B------:R-:W-:Y:S05]  /*11e0*/  @P0 BRA `(.L_x_50) ;  /* 0x00000000003c0947 */ /* 0x000fea0003800000 */
[----:B------:R-:W0:Y:S01]  /*11f0*/  LDC.64 R16, c[0x0][0x390] ;  /* 0x0000e400ff107b82 */ /* 0x000e220000000a00 */
[----:B------:R-:W-:Y:S01]  /*1200*/  IADD3 R14, PT, PT, R11, -R26, RZ ;  /* 0x8000001a0b0e7210 */ /* 0x000fe20007ffe0ff */
[----:B------:R-:W-:-:S04]  /*1210*/  IMAD.IADD R15, R10, 0x1, -R19 ;  /* 0x000000010a0f7824 */ /* 0x000fc800078e0a13 */
[----:B------:R-:W-:Y:S02]  /*1220*/  IMAD R14, R15, R12, R14 ;  /* 0x0000000c0f0e7224 */ /* 0x000fe400078e020e */
[----:B------:R-:W-:-:S04]  /*1230*/  IMAD.IADD R15, R8, 0x1, R20 ;  /* 0x00000001080f7824 */ /* 0x000fc800078e0214 */
[----:B------:R-:W-:-:S04]  /*1240*/  IMAD R15, R14, UR10, R15 ;  /* 0x0000000a0e0f7c24 */ /* 0x000fc8000f8e020f */
[----:B0-----:R-:W-:-:S05]  /*1250*/  IMAD.WIDE R16, R15, 0x4, R16 ;  /* 0x000000040f107825 */ /* 0x001fca00078e0210 */
[----:B------:R-:W2:Y:S01]  /*1260*/  LDG.E R14, desc[UR12][R16.64] ;  /* 0x0000000c100e7981 */ /* 0x000ea2000c1e1900 */
[----:B------:R-:W-:Y:S01]  /*1270*/  IMAD.U32 R15, RZ, RZ, UR6 ;  /* 0x00000006ff0f7e24 */ /* 0x000fe2000f8e00ff */
[----:B--2---:R-:W-:-:S03]  /*1280*/  LOP3.LUT R19, R14, R7, RZ, 0x30, !PT ;  /* 0x000000070e137212 */ /* 0x004fc600078e30ff */
[----:B------:R-:W-:Y:S02]  /*1290*/  IMAD.WIDE R14, R15, 0x4, R16 ;  /* 0x000000040f0e7825 */ /* 0x000fe400078e0210 */
[----:B------:R0:W-:Y:S04]  /*12a0*/  STG.E desc[UR12][R16.64], R19 ;  /* 0x0000001310007986 */ /* 0x0001e8000c10190c */
[----:B------:R-:W2:Y:S02]  /*12b0*/  LDG.E R26, desc[UR12][R14.64] ;  /* 0x0000000c0e1a7981 */ /* 0x000ea4000c1e1900 */
[----:B--2---:R-:W-:-:S05]  /*12c0*/  LOP3.LUT R27, R26, R7, RZ, 0xfc, !PT ;  /* 0x000000071a1b7212 */ /* 0x004fca00078efcff */
[----:B------:R0:W-:Y:S02]  /*12d0*/  STG.E desc[UR12][R14.64], R27 ;  /* 0x0000001b0e007986 */ /* 0x0001e4000c10190c */
.L_x_50:
[----:B------:R-:W-:Y:S05]  /*12e0*/  BSYNC.RECONVERGENT B2 ;  /* 0x0000000000027941 */ /* 0x000fea0003800200 */
.L_x_49:
[----:B0-----:R-:W-:Y:S01]  /*12f0*/  IMAD.MOV.U32 R19, RZ, RZ, R25 ;  /* 0x000000ffff137224 */ /* 0x001fe200078e0019 */
[----:B------:R-:W-:Y:S06]  /*1300*/  @!P3 BRA `(.L_x_48) ;  /* 0x000000040054b947 */ /* 0x000fec0003800000 */
[----:B------:R-:W-:Y:S01]  /*1310*/  IABS R14, R25 ;  /* 0x00000019000e7213 */ /* 0x000fe20000000000 */
[----:B------:R-:W-:Y:S01]  /*1320*/  BSSY.RECONVERGENT B2, `(.L_x_51) ;  /* 0x0000026000027945 */ /* 0x000fe20003800200 */
[----:B------:R-:W-:-:S03]  /*1330*/  IMAD.IADD R19, R4, 0x1, R25 ;  /* 0x0000000104137824 */ /* 0x000fc600078e0219 */
[----:B------:R-:W-:-:S04]  /*1340*/  IMAD.HI.U32 R15, R21, R14, RZ ;  /* 0x0000000e150f7227 */ /* 0x000fc800078e00ff */
[----:B------:R-:W-:Y:S01]  /*1350*/  IMAD R17, R15, R22, R14 ;  /* 0x000000160f117224 */ /* 0x000fe200078e020e */
[----:B------:R-:W-:-:S04]  /*1360*/  LOP3.LUT R14, R25, UR9, RZ, 0x3c, !PT ;  /* 0x00000009190e7c12 */ /* 0x000fc8000f8e3cff */
[----:B------:R-:W-:Y:S02]  /*1370*/  ISETP.GT.U32.AND P3, PT, R18, R17, PT ;  /* 0x000000111200720c */ /* 0x000fe40003f64070 */
[----:B------:R-:W-:-:S11]  /*1380*/  ISETP.GE.AND P4, PT, R14, RZ, PT ;  /* 0x000000ff0e00720c */ /* 0x000fd60003f86270 */
[-C--:B------:R-:W-:Y:S01]  /*1390*/  @!P3 IADD3 R17, PT, PT, R17, -R18.reuse, RZ ;  /* 0x800000121111b210 */ /* 0x080fe20007ffe0ff */
[----:B------:R-:W-:Y:S01]  /*13a0*/  @!P3 VIADD R15, R15, 0x1 ;  /* 0x000000010f0fb836 */ /* 0x000fe20000000000 */
[----:B------:R-:W-:Y:S02]  /*13b0*/  ISETP.NE.AND P3, PT, R24, 0x1, PT ;  /* 0x000000011800780c */ /* 0x000fe40003f65270 */
[----:B------:R-:W-:-:S13]  /*13c0*/  ISETP.GE.U32.AND P0, PT, R17, R18, PT ;  /* 0x000000121100720c */ /* 0x000fda0003f06070 */
[----:B------:R-:W-:-:S04]  /*13d0*/  @P0 VIADD R15, R15, 0x1 ;  /* 0x000000010f0f0836 */ /* 0x000fc80000000000 */
[----:B------:R-:W-:-:S05]  /*13e0*/  @!P4 IMAD.MOV R15, RZ, RZ, -R15 ;  /* 0x000000ffff0fc224 */ /* 0x000fca00078e0a0f */
[----:B------:R-:W-:-:S04]  /*13f0*/  SEL R27, R23, R15, !P1 ;  /* 0x0000000f171b7207 */ /* 0x000fc80004800000 */
[C---:B------:R-:W-:Y:S01]  /*1400*/  IADD3 R14, PT, PT, -R27.reuse, RZ, RZ ;  /* 0x000000ff1b0e7210 */ /* 0x040fe20007ffe1ff */
[----:B------:R-:W-:-:S04]  /*1410*/  IMAD.IADD R15, R27, 0x1, R13 ;  /* 0x000000011b0f7824 */ /* 0x000fc800078e020d */
[----:B------:R-:W-:-:S04]  /*1420*/  IMAD R26, R14, UR9, R25 ;  /* 0x000000090e1a7c24 */ /* 0x000fc8000f8e0219 */
[----:B------:R-:W-:Y:S01]  /*1430*/  IMAD.IADD R14, R26, 0x1, R12 ;  /* 0x000000011a0e7824 */ /* 0x000fe200078e020c */
[----:B------:R-:W-:-:S04]  /*1440*/  ISETP.GE.AND P0, PT, R11, R26, PT ;  /* 0x0000001a0b00720c */ /* 0x000fc80003f06270 */
        /* <DEDUP_REMOVED lines=19> */
.L_x_52:
[----:B------:R-:W-:Y:S05]  /*1580*/  BSYNC.RECONVERGENT B2 ;  /* 0x0000000000027941 */ /* 0x000fea0003800200 */
.L_x_51:
[----:B------:R-:W-:Y:S05]  /*1590*/  @!P3 BRA `(.L_x_48) ;  /* 0x0000000000b0b947 */ /* 0x000fea0003800000 */
[----:B0-----:R-:W-:-:S05]  /*15a0*/  IABS R14, R19 ;  /* 0x00000013000e7213 */ /* 0x001fca0000000000 */
[----:B------:R-:W-:-:S04]  /*15b0*/  IMAD.HI.U32 R21, R21, R14, RZ ;  /* 0x0000000e15157227 */ /* 0x000fc800078e00ff */
[----:B------:R-:W-:Y:S01]  /*15c0*/  IMAD R15, R21, R22, R14 ;  /* 0x00000016150f7224 */ /* 0x000fe200078e020e */
[----:B------:R-:W-:-:S04]  /*15d0*/  LOP3.LUT R14, R19, UR9, RZ, 0x3c, !PT ;  /* 0x00000009130e7c12 */ /* 0x000fc8000f8e3cff */
[----:B------:R-:W-:Y:S02]  /*15e0*/  ISETP.GT.U32.AND P3, PT, R18, R15, PT ;  /* 0x0000000f1200720c */ /* 0x000fe40003f64070 */
[----:B------:R-:W-:-:S11]  /*15f0*/  ISETP.GE.AND P4, PT, R14, RZ, PT ;  /* 0x000000ff0e00720c */ /* 0x000fd60003f86270 */
[----:B------:R-:W-:Y:S01]  /*1600*/  @!P3 IADD3 R15, PT, PT, R15, -R18, RZ ;  /* 0x800000120f0fb210 */ /* 0x000fe20007ffe0ff */
[----:B------:R-:W-:-:S03]  /*1610*/  @!P3 VIADD R21, R21, 0x1 ;  /* 0x000000011515b836 */ /* 0x000fc60000000000 */
[----:B------:R-:W-:-:S13]  /*1620*/  ISETP.GE.U32.AND P0, PT, R15, R18, PT ;  /* 0x000000120f00720c */ /* 0x000fda0003f06070 */
[----:B------:R-:W-:-:S04]  /*1630*/  @P0 VIADD R21, R21, 0x1 ;  /* 0x0000000115150836 */ /* 0x000fc80000000000 */
[----:B------:R-:W-:-:S05]  /*1640*/  @!P4 IMAD.MOV R21, RZ, RZ, -R21 ;  /* 0x000000ffff15c224 */ /* 0x000fca00078e0a15 */
[----:B------:R-:W-:-:S04]  /*1650*/  SEL R17, R23, R21, !P1 ;  /* 0x0000001517117207 */ /* 0x000fc80004800000 */
[C---:B------:R-:W-:Y:S01]  /*1660*/  IADD3 R14, PT, PT, -R17.reuse, RZ, RZ ;  /* 0x000000ff110e7210 */ /* 0x040fe20007ffe1ff */
[----:B------:R-:W-:-:S04]  /*1670*/  IMAD.IADD R13, R17, 0x1, R13 ;  /* 0x00000001110d7824 */ /* 0x000fc800078e020d */
[--C-:B------:R-:W-:Y:S02]  /*1680*/  IMAD R16, R14, UR9, R19.reuse ;  /* 0x000000090e107c24 */ /* 0x100fe4000f8e0213 */
[----:B------:R-:W-:Y:S02]  /*1690*/  IMAD.IADD R19, R4, 0x1, R19 ;  /* 0x0000000104137824 */ /* 0x000fe400078e0213 */
[----:B------:R-:W-:Y:S01]  /*16a0*/  IMAD.IADD R14, R16, 0x1, R12 ;  /* 0x00000001100e7824 */ /* 0x000fe200078e020c */
[----:B------:R-:W-:-:S04]  /*16b0*/  ISETP.GE.AND P0, PT, R11, R16, PT ;  /* 0x000000100b00720c */ /* 0x000fc80003f06270 */
[----:B------:R-:W-:-:S04]  /*16c0*/  ISETP.LT.OR P0, PT, R10, R17, !P0 ;  /* 0x000000110a00720c */ /* 0x000fc80004701670 */
[----:B------:R-:W-:-:S04]  /*16d0*/  ISETP.GE.OR P0, PT, R10, R13, P0 ;  /* 0x0000000d0a00720c */ /* 0x000fc80000706670 */
[----:B------:R-:W-:-:S13]  /*16e0*/  ISETP.GE.OR P0, PT, R11, R14, P0 ;  /* 0x0000000e0b00720c */ /* 0x000fda0000706670 */
[----:B------:R-:W-:Y:S05]  /*16f0*/  @P0 BRA `(.L_x_48) ;  /* 0x0000000000580947 */ /* 0x000fea0003800000 */
[----:B------:R-:W-:Y:S01]  /*1700*/  IADD3 R13, PT, PT, R4, R25, RZ ;  /* 0x00000019040d7210 */ /* 0x000fe20007ffe0ff */
[----:B------:R-:W0:Y:S01]  /*1710*/  LDC.64 R14, c[0x0][0x390] ;  /* 0x0000e400ff0e7b82 */ /* 0x000e220000000a00 */
[----:B------:R-:W-:Y:S02]  /*1720*/  IMAD.IADD R17, R10, 0x1, -R17 ;  /* 0x000000010a117824 */ /* 0x000fe400078e0a11 */
[----:B------:R-:W-:Y:S01]  /*1730*/  SHF.R.S32.HI R18, RZ, 0x1f, R13 ;  /* 0x0000001fff127819 */ /* 0x000fe2000001140d */
[----:B------:R-:W-:-:S03]  /*1740*/  IMAD.IADD R16, R11, 0x1, -R16 ;  /* 0x000000010b107824 */ /* 0x000fc600078e0a10 */
[----:B------:R-:W-:Y:S01]  /*1750*/  LEA.HI R18, R18, R13, RZ, 0x5 ;  /* 0x0000000d12127211 */ /* 0x000fe200078f28ff */
[----:B------:R-:W-:-:S03]  /*1760*/  IMAD R16, R17, R12, R16 ;  /* 0x0000000c11107224 */ /* 0x000fc600078e0210 */
[----:B------:R-:W-:-:S05]  /*1770*/  SHF.R.S32.HI R18, RZ, 0x5, R18 ;  /* 0x00000005ff127819 */ /* 0x000fca0000011412 */
[----:B------:R-:W-:-:S04]  /*1780*/  IMAD R21, R18, UR5, RZ ;  /* 0x0000000512157c24 */ /* 0x000fc8000f8e02ff */
[----:B------:R-:W-:-:S04]  /*1790*/  IMAD.IADD R21, R21, 0x1, R20 ;  /* 0x0000000115157824 */ /* 0x000fc800078e0214 */
[----:B------:R-:W-:-:S04]  /*17a0*/  IMAD R21, R16, UR10, R21 ;  /* 0x0000000a10157c24 */ /* 0x000fc8000f8e0215 */
[----:B0-----:R-:W-:-:S05]  /*17b0*/  IMAD.WIDE R14, R21, 0x4, R14 ;  /* 0x00000004150e7825 */ /* 0x001fca00078e020e */
[----:B------:R-:W2:Y:S01]  /*17c0*/  LDG.E R12, desc[UR12][R14.64] ;  /* 0x0000000c0e0c7981 */ /* 0x000ea2000c1e1900 */
[----:B------:R-:W-:Y:S01]  /*17d0*/  MOV R16, 0x1 ;  /* 0x0000000100107802 */ /* 0x000fe20000000f00 */
[----:B------:R-:W-:-:S03]  /*17e0*/  IMAD.U32 R23, RZ, RZ, UR6 ;  /* 0x00000006ff177e24 */ /* 0x000fc6000f8e00ff */
[----:B------:R-:W-:-:S04]  /*17f0*/  SHF.L.W.U32 R21, R16, R13, RZ ;  /* 0x0000000d10157219 */ /* 0x000fc80000000eff */
[----:B--2---:R-:W-:Y:S01]  /*1800*/  LOP3.LUT R17, R12, R21, RZ, 0x30, !PT ;  /* 0x000000150c117212 */ /* 0x004fe200078e30ff */
[----:B------:R-:W-:-:S04]  /*1810*/  IMAD.WIDE R12, R23, 0x4, R14 ;  /* 0x00000004170c7825 */ /* 0x000fc800078e020e */
[----:B------:R1:W-:Y:S04]  /*1820*/  STG.E desc[UR12][R14.64], R17 ;  /* 0x000000110e007986 */ /* 0x0003e8000c10190c */
[----:B------:R-:W2:Y:S02]  /*1830*/  LDG.E R16, desc[UR12][R12.64] ;  /* 0x0000000c0c107981 */ /* 0x000ea4000c1e1900 */
[----:B--2---:R-:W-:-:S05]  /*1840*/  LOP3.LUT R21, R16, R21, RZ, 0xfc, !PT ;  /* 0x0000001510157212 */ /* 0x004fca00078efcff */
[----:B------:R1:W-:Y:S02]  /*1850*/  STG.E desc[UR12][R12.64], R21 ;  /* 0x000000150c007986 */ /* 0x0003e4000c10190c */
.L_x_48:
[----:B------:R-:W-:Y:S05]  /*1860*/  BSYNC.RECONVERGENT B0 ;  /* 0x0000000000007941 */ /* 0x000fea0003800200 */
.L_x_47:
[----:B------:R-:W-:-:S13]  /*1870*/  ISETP.GE.U32.AND P0, PT, R5, 0x3, PT ;  /* 0x000000030500780c */ /* 0x000fda0003f06070 */
[----:B------:R-:W-:Y:S05]  /*1880*/  @!P0 BRA `(.L_x_46) ;  /* 0x0000000c00148947 */ /* 0x000fea0003800000 */
[----:B-1----:R-:W-:Y:S01]  /*1890*/  IABS R21, UR9 ;  /* 0x0000000900157c13 */ /* 0x002fe20008000000 */
[----:B------:R-:W-:-:S03]  /*18a0*/  HFMA2 R22, -RZ, RZ, 0, 0 ;  /* 0x00000000ff167431 */ /* 0x000fc600000001ff */
[----:B------:R-:W1:Y:S08]  /*18b0*/  I2F.RP R12, R21 ;  /* 0x00000015000c7306 */ /* 0x000e700000209400 */
[----:B-1----:R-:W1:Y:S02]  /*18c0*/  MUFU.RCP R12, R12 ;  /* 0x0000000c000c7308 */ /* 0x002e640000001000 */
[----:B-1----:R-:W-:-:S06]  /*18d0*/  VIADD R23, R12, 0xffffffe ;  /* 0x0ffffffe0c177836 */ /* 0x002fcc0000000000 */
[----:B------:R-:W0:Y:S02]  /*18e0*/  F2I.FTZ.U32.TRUNC.NTZ R23, R23 ;  /* 0x0000001700177305 */ /* 0x000e24000021f000 */
[----:B0-----:R-:W-:-:S04]  /*18f0*/  IMAD.MOV R14, RZ, RZ, -R23 ;  /* 0x000000ffff0e7224 */ /* 0x001fc800078e0a17 */
[----:B------:R-:W-:-:S04]  /*1900*/  IMAD R13, R14, R21, RZ ;  /* 0x000000150e0d7224 */ /* 0x000fc800078e02ff */
[----:B------:R-:W-:-:S07]  /*1910*/  IMAD.HI.U32 R22, R23, R13, R22 ;  /* 0x0000000d17167227 */ /* 0x000fce00078e0016 */
.L_x_55:
[----:B-1----:R-:W-:Y:S02]  /*1920*/  IABS R15, R19 ;  /* 0x00000013000f7213 */ /* 0x002fe40000000000 */
[----:B------:R-:W-:Y:S02]  /*1930*/  IABS R12, UR9 ;  /* 0x00000009000c7c13 */ /* 0x000fe40008000000 */
[----:B------:R-:W-:Y:S01]  /*1940*/  IABS R23, UR9 ;  /* 0x0000000900177c13 */ /* 0x000fe20008000000 */
[----:B0-----:R-:W-:Y:S01]  /*1950*/  IMAD.HI.U32 R13, R22, R15, RZ ;  /* 0x0000000f160d7227 */ /* 0x001fe200078e00ff */
[----:B------:R-:W-:Y:S02]  /*1960*/  ISETP.NE.AND P3, PT, RZ, UR9, PT ;  /* 0x00000009ff007c0c */ /* 0x000fe4000bf65270 */
[----:B------:R-:W-:Y:S01]  /*1970*/  LOP3.LUT R25, RZ, UR9, RZ, 0x33, !PT ;  /* 0x00000009ff197c12 */ /* 0x000fe2000f8e33ff */
[----:B------:R-:W-:-:S04]  /*1980*/  IMAD.MOV R24, RZ, RZ, -R12 ;  /* 0x000000ffff187224 */ /* 0x000fc800078e0a0c */
[----:B------:R-:W-:-:S05]  /*1990*/  IMAD R12, R13, R24, R15 ;  /* 0x000000180d0c7224 */ /* 0x000fca00078e020f */
[----:B------:R-:W-:-:S13]  /*19a0*/  ISETP.GT.U32.AND P1, PT, R21, R12, PT ;  /* 0x0000000c1500720c */ /* 0x000fda0003f24070 */
[----:B------:R-:W-:Y:S02]  /*19b0*/  @!P1 IMAD.IADD R12, R12, 0x1, -R23 ;  /* 0x000000010c0c9824 */ /* 0x000fe400078e0a17 */
[----:B------:R-:W-:-:S03]  /*19c0*/  @!P1 VIADD R13, R13, 0x1 ;  /* 0x000000010d0d9836 */ /* 0x000fc60000000000 */
[----:B------:R-:W-:Y:S02]  /*19d0*/  ISETP.GE.U32.AND P0, PT, R12, R21, PT ;  /* 0x000000150c00720c */ /* 0x000fe40003f06070 */
[----:B------:R-:W-:-:S04]  /*19e0*/  LOP3.LUT R12, R19, UR9, RZ, 0x3c, !PT ;  /* 0x00000009130c7c12 */ /* 0x000fc8000f8e3cff */
[----:B------:R-:W-:-:S07]  /*19f0*/  ISETP.GE.AND P4, PT, R12, RZ, PT ;  /* 0x000000ff0c00720c */ /* 0x000fce0003f86270 */
[----:B------:R-:W-:-:S05]  /*1a00*/  @P0 IADD3 R13, PT, PT, R13, 0x1, RZ ;  /* 0x000000010d0d0810 */ /* 0x000fca0007ffe0ff */
[----:B------:R-:W-:Y:S02]  /*1a10*/  IMAD.MOV.U32 R14, RZ, RZ, R13 ;  /* 0x000000ffff0e7224 */ /* 0x000fe400078e000d */
[----:B------:R-:W0:Y:S02]  /*1a20*/  LDC.64 R12, c[0x0][0x3a8] ;  /* 0x0000ea00ff0c7b82 */ /* 0x000e240000000a00 */
[----:B------:R-:W-:-:S05]  /*1a30*/  @!P4 IMAD.MOV R14, RZ, RZ, -R14 ;  /* 0x000000ffff0ec224 */ /* 0x000fca00078e0a0e */
        /* <DEDUP_REMOVED lines=9> */
[----:B------:R-:W0:Y:S01]  /*1ad0*/  @!P1 LDC R14, c[0x0][0x3a4] ;  /* 0x0000e900ff0e9b82 */ /* 0x000e220000000800 */
[----:B------:R-:W-:Y:S01]  /*1ae0*/  @!P1 SHF.R.S32.HI R16, RZ, 0x1f, R19 ;  /* 0x0000001fff109819 */ /* 0x000fe20000011413 */
[----:B------:R-:W-:Y:S02]  /*1af0*/  @!P1 IMAD.IADD R17, R10, 0x1, -R17 ;  /* 0x000000010a119824 */ /* 0x000fe400078e0a11 */
[----:B------:R-:W-:Y:S01]  /*1b00*/  @!P1 IMAD.IADD R18, R11, 0x1, -R18 ;  /* 0x000000010b129824 */ /* 0x000fe200078e0a12 */
[----:B------:R-:W-:-:S03]  /*1b10*/  @!P1 LEA.HI R16, R16, R19, RZ, 0x5 ;  /* 0x0000001310109211 */ /* 0x000fc600078f28ff */
[----:B------:R-:W1:Y:S01]  /*1b20*/  @!P1 LDC.64 R26, c[0x0][0x390] ;  /* 0x0000e400ff1a9b82 */ /* 0x000e620000000a00 */
[----:B------:R-:W-:Y:S01]  /*1b30*/  @!P1 SHF.R.S32.HI R15, RZ, 0x5, R16 ;  /* 0x00000005ff0f9819 */ /* 0x000fe20000011410 */
[----:B------:R-:W-:-:S04]  /*1b40*/  @!P1 IMAD R17, R17, R12, R18 ;  /* 0x0000000c11119224 */ /* 0x000fc800078e0212 */
[----:B------:R-:W-:-:S04]  /*1b50*/  @!P1 IMAD R15, R15, UR5, R20 ;  /* 0x000000050f0f9c24 */ /* 0x000fc8000f8e0214 */
[----:B0-----:R-:W-:-:S04]  /*1b60*/  @!P1 IMAD R15, R17, R14, R15 ;  /* 0x0000000e110f9224 */ /* 0x001fc800078e020f */
[----:B-1----:R-:W-:-:S05]  /*1b70*/  @!P1 IMAD.WIDE R26, R15, 0x4, R26 ;  /* 0x000000040f1a9825 */ /* 0x002fca00078e021a */
[----:B------:R-:W2:Y:S01]  /*1b80*/  @!P1 LDG.E R15, desc[UR12][R26.64] ;  /* 0x0000000c1a0f9981 */ /* 0x000ea2000c1e1900 */
[----:B------:R-:W-:Y:S01]  /*1b90*/  @!P1 MOV R18, 0x1 ;  /* 0x0000000100129802 */ /* 0x000fe20000000f00 */
[----:B------:R-:W-:-:S03]  /*1ba0*/  IMAD.U32 R17, RZ, RZ, UR6 ;  /* 0x00000006ff117e24 */ /* 0x000fc6000f8e00ff */
[----:B------:R-:W-:Y:S01]  /*1bb0*/  @!P1 SHF.L.W.U32 R18, R18, R19, RZ ;  /* 0x0000001312129219 */ /* 0x000fe20000000eff */
[----:B------:R-:W-:Y:S01]  /*1bc0*/  @!P1 IMAD.WIDE R16, R17, 0x4, R26 ;  /* 0x0000000411109825 */ /* 0x000fe200078e021a */
[----:B------:R-:W0:Y:S08]  /*1bd0*/  I2F.RP R28, R23 ;  /* 0x00000017001c7306 */ /* 0x000e300000209400 */
[----:B0-----:R-:W0:Y:S02]  /*1be0*/  MUFU.RCP R28, R28 ;  /* 0x0000001c001c7308 */ /* 0x001e240000001000 */
[----:B0-----:R-:W-:Y:S01]  /*1bf0*/  VIADD R28, R28, 0xffffffe ;  /* 0x0ffffffe1c1c7836 */ /* 0x001fe20000000000 */
[----:B------:R-:W-:-:S02]  /*1c00*/  MOV R14, RZ ;  /* 0x000000ff000e7202 */ /* 0x000fc40000000f00 */
[----:B--2---:R-:W-:-:S05]  /*1c10*/  @!P1 LOP3.LUT R21, R15, R18, RZ, 0x30, !PT ;  /* 0x000000120f159212 */ /* 0x004fca00078e30ff */
[----:B------:R0:W-:Y:S04]  /*1c20*/  @!P1 STG.E desc[UR12][R26.64], R21 ;  /* 0x000000151a009986 */ /* 0x0001e8000c10190c */
[----:B------:R-:W2:Y:S01]  /*1c30*/  @!P1 LDG.E R29, desc[UR12][R16.64] ;  /* 0x0000000c101d9981 */ /* 0x000ea2000c1e1900 */
[----:B------:R-:W1:Y:S01]  /*1c40*/  F2I.FTZ.U32.TRUNC.NTZ R15, R28 ;  /* 0x0000001c000f7305 */ /* 0x000e62000021f000 */
[----:B0-----:R-:W-:Y:S02]  /*1c50*/  IMAD.IADD R27, R4, 0x1, R19 ;  /* 0x00000001041b7824 */ /* 0x001fe400078e0213 */
[----:B------:R-:W-:-:S03]  /*1c60*/  IMAD.MOV.U32 R21, RZ, RZ, R23 ;  /* 0x000000ffff157224 */ /* 0x000fc600078e0017 */
[----:B------:R-:W-:Y:S01]  /*1c70*/  IABS R19, R27 ;  /* 0x0000001b00137213 */ /* 0x000fe20000000000 */
[----:B-1----:R-:W-:-:S04]  /*1c80*/  IMAD.MOV R22, RZ, RZ, -R15 ;  /* 0x000000ffff167224 */ /* 0x002fc800078e0a0f */
[----:B------:R-:W-:-:S04]  /*1c90*/  IMAD R22, R22, R23, RZ ;  /* 0x0000001716167224 */ /* 0x000fc800078e02ff */
[----:B------:R-:W-:-:S06]  /*1ca0*/  IMAD.HI.U32 R22, R15, R22, R14 ;  /* 0x000000160f167227 */ /* 0x000fcc00078e000e */
[----:B------:R-:W-:-:S04]  /*1cb0*/  IMAD.HI.U32 R15, R22, R19, RZ ;  /* 0x00000013160f7227 */ /* 0x000fc800078e00ff */
[----:B------:R-:W-:-:S05]  /*1cc0*/  IMAD R14, R15, R24, R19 ;  /* 0x000000180f0e7224 */ /* 0x000fca00078e0213 */
[----:B------:R-:W-:-:S13]  /*1cd0*/  ISETP.GT.U32.AND P4, PT, R21, R14, PT ;  /* 0x0000000e1500720c */ /* 0x000fda0003f84070 */
[----:B------:R-:W-:Y:S01]  /*1ce0*/  @!P4 IMAD.IADD R14, R14, 0x1, -R23 ;  /* 0x000000010e0ec824 */ /* 0x000fe200078e0a17 */
[----:B------:R-:W-:-:S04]  /*1cf0*/  @!P4 IADD3 R15, PT, PT, R15, 0x1, RZ ;  /* 0x000000010f0fc810 */ /* 0x000fc80007ffe0ff */
[----:B------:R-:W-:Y:S02]  /*1d00*/  ISETP.GE.U32.AND P0, PT, R14, R21, PT ;  /* 0x000000150e00720c */ /* 0x000fe40003f06070 */
[----:B------:R-:W-:-:S04]  /*1d10*/  LOP3.LUT R14, R27, UR9, RZ, 0x3c, !PT ;  /* 0x000000091b0e7c12 */ /* 0x000fc8000f8e3cff */
[----:B------:R-:W-:-:S07]  /*1d20*/  ISETP.GE.AND P5, PT, R14, RZ, PT ;  /* 0x000000ff0e00720c */ /* 0x000fce0003fa6270 */
[----:B------:R-:W-:-:S06]  /*1d30*/  @P0 VIADD R15, R15, 0x1 ;  /* 0x000000010f0f0836 */ /* 0x000fcc0000000000 */
[----:B------:R-:W-:-:S05]  /*1d40*/  @!P5 IMAD.MOV R15, RZ, RZ, -R15 ;  /* 0x000000ffff0fd224 */ /* 0x000fca00078e0a0f */
[----:B------:R-:W-:-:S04]  /*1d50*/  SEL R15, R25, R15, !P3 ;  /* 0x0000000f190f7207 */ /* 0x000fc80005800000 */
[----:B------:R-:W-:Y:S01]  /*1d60*/  IADD3 R19, PT, PT, R15, R13, RZ ;  /* 0x0000000d0f137210 */ /* 0x000fe20007ffe0ff */
[----:B------:R-:W-:-:S04]  /*1d70*/  IMAD.MOV R14, RZ, RZ, -R15 ;  /* 0x000000ffff0e7224 */ /* 0x000fc800078e0a0f */
[----:B------:R-:W-:-:S05]  /*1d80*/  IMAD R14, R14, UR9, R27 ;  /* 0x000000090e0e7c24 */ /* 0x000fca000f8e021b */
[----:B------:R-:W-:-:S04]  /*1d90*/  ISETP.GE.AND P0, PT, R11, R14, PT ;  /* 0x0000000e0b00720c */ /* 0x000fc80003f06270 */
[----:B------:R-:W-:-:S04]  /*1da0*/  ISETP.LT.OR P0, PT, R10, R15, !P0 ;  /* 0x0000000f0a00720c */ /* 0x000fc80004701670 */
[----:B------:R-:W-:Y:S02]  /*1db0*/  ISETP.GE.OR P0, PT, R10, R19, P0 ;  /* 0x000000130a00720c */ /* 0x000fe40000706670 */
[----:B--2---:R-:W-:Y:S01]  /*1dc0*/  @!P1 LOP3.LUT R29, R29, R18, RZ, 0xfc, !PT ;  /* 0x000000121d1d9212 */ /* 0x004fe200078efcff */
[----:B------:R-:W-:-:S04]  /*1dd0*/  IMAD.IADD R18, R14, 0x1, R12 ;  /* 0x000000010e127824 */ /* 0x000fc800078e020c */
[----:B------:R0:W-:Y:S01]  /*1de0*/  @!P1 STG.E desc[UR12][R16.64], R29 ;  /* 0x0000001d10009986 */ /* 0x0001e2000c10190c */
[----:B------:R-:W-:-:S13]  /*1df0*/  ISETP.GE.OR P0, PT, R11, R18, P0 ;  /* 0x000000120b00720c */ /* 0x000fda0000706670 */
[----:B------:R-:W-:Y:S02]  /*1e00*/  @!P0 IMAD.IADD R18, R11, 0x1, -R14 ;  /* 0x000000010b128824 */ /* 0x000fe400078e0a0e */
[----:B------:R-:W1:Y:S01]  /*1e10*/  @!P0 LDC R14, c[0x0][0x3a4] ;  /* 0x0000e900ff0e8b82 */ /* 0x000e620000000800 */
[----:B------:R-:W-:-:S04]  /*1e20*/  @!P0 IMAD.IADD R15, R10, 0x1, -R15 ;  /* 0x000000010a0f8824 */ /* 0x000fc800078e0a0f */
[----:B------:R-:W-:Y:S01]  /*1e30*/  @!P0 IMAD R19, R15, R12, R18 ;  /* 0x0000000c0f138224 */ /* 0x000fe200078e0212 */
[----:B------:R-:W-:-:S04]  /*1e40*/  @!P0 SHF.R.S32.HI R18, RZ, 0x1f, R27 ;  /* 0x0000001fff128819 */ /* 0x000fc8000001141b */
[----:B------:R-:W-:-:S04]  /*1e50*/  @!P0 LEA.HI R18, R18, R27, RZ, 0x5 ;  /* 0x0000001b12128211 */ /* 0x000fc800078f28ff */
[----:B------:R-:W-:-:S05]  /*1e60*/  @!P0 SHF.R.S32.HI R15, RZ, 0x5, R18 ;  /* 0x00000005ff0f8819 */ /* 0x000fca0000011412 */
[----:B------:R-:W-:-:S04]  /*1e70*/  @!P0 IMAD R15, R15, UR5, R20 ;  /* 0x000000050f0f8c24 */ /* 0x000fc8000f8e0214 */
[----:B-1----:R-:W-:Y:S02]  /*1e80*/  @!P0 IMAD R19, R19, R14, R15 ;  /* 0x0000000e13138224 */ /* 0x002fe400078e020f */
[----:B------:R-:W1:Y:S02]  /*1e90*/  @!P0 LDC.64 R14, c[0x0][0x390] ;  /* 0x0000e400ff0e8b82 */ /* 0x000e640000000a00 */
[----:B-1----:R-:W-:-:S05]  /*1ea0*/  @!P0 IMAD.WIDE R14, R19, 0x4, R14 ;  /* 0x00000004130e8825 */ /* 0x002fca00078e020e */
[----:B------:R-:W2:Y:S01]  /*1eb0*/  @!P0 LDG.E R19, desc[UR12][R14.64] ;  /* 0x0000000c0e138981 */ /* 0x000ea2000c1e1900 */
[----:B------:R-:W-:Y:S01]  /*1ec0*/  @!P0 MOV R26, 0x1 ;  /* 0x00000001001a8802 */ /* 0x000fe20000000f00 */
[----:B------:R-:W-:-:S03]  /*1ed0*/  IMAD.U32 R18, RZ, RZ, UR6 ;  /* 0x00000006ff127e24 */ /* 0x000fc6000f8e00ff */
[----:B------:R-:W-:Y:S01]  /*1ee0*/  @!P0 SHF.L.W.U32 R26, R26, R27, RZ ;  /* 0x0000001b1a1a8219 */ /* 0x000fe20000000eff */
[----:B------:R-:W-:-:S05]  /*1ef0*/  IMAD.IADD R27, R4, 0x1, R27 ;  /* 0x00000001041b7824 */ /* 0x000fca00078e021b */
[----:B0-----:R-:W-:-:S05]  /*1f00*/  IABS R16, R27 ;  /* 0x0000001b00107213 */ /* 0x001fca0000000000 */
[----:B------:R-:W-:-:S04]  /*1f10*/  IMAD.HI.U32 R29, R22, R16, RZ ;  /* 0x00000010161d7227 */ /* 0x000fc800078e00ff */
[----:B------:R-:W-:-:S05]  /*1f20*/  IMAD R16, R29, R24, R16 ;  /* 0x000000181d107224 */ /* 0x000fca00078e0210 */
[----:B------:R-:W-:-:S13]  /*1f30*/  ISETP.GT.U32.AND P4, PT, R21, R16, PT ;  /* 0x000000101500720c */ /* 0x000fda0003f84070 */
[----:B------:R-:W-:-:S05]  /*1f40*/  @!P4 IMAD.IADD R16, R16, 0x1, -R23 ;  /* 0x000000011010c824 */ /* 0x000fca00078e0a17 */
[----:B------:R-:W-:Y:S02]  /*1f50*/  ISETP.GE.U32.AND P1, PT, R16, R21, PT ;  /* 0x000000151000720c */ /* 0x000fe40003f26070 */
[----:B------:R-:W-:-:S04]  /*1f60*/  LOP3.LUT R16, R27, UR9, RZ, 0x3c, !PT ;  /* 0x000000091b107c12 */ /* 0x000fc8000f8e3cff */
[----:B------:R-:W-:Y:S02]  /*1f70*/  ISETP.GE.AND P5, PT, R16, RZ, PT ;  /* 0x000000ff1000720c */ /* 0x000fe40003fa6270 */
[----:B------:R-:W-:-:S05]  /*1f80*/  @!P4 IADD3 R29, PT, PT, R29, 0x1, RZ ;  /* 0x000000011d1dc810 */ /* 0x000fca0007ffe0ff */
[----:B------:R-:W-:-:S06]  /*1f90*/  @P1 VIADD R29, R29, 0x1 ;  /* 0x000000011d1d1836 */ /* 0x000fcc0000000000 */
[----:B------:R-:W-:Y:S01]  /*1fa0*/  @!P5 IMAD.MOV R29, RZ, RZ, -R29 ;  /* 0x000000ffff1dd224 */ /* 0x000fe200078e0a1d */
[----:B--2---:R-:W-:Y:S01]  /*1fb0*/  @!P0 LOP3.LUT R17, R19, R26, RZ, 0x30, !PT ;  /* 0x0000001a13118212 */ /* 0x004fe200078e30ff */
[----:B------:R-:W-:-:S04]  /*1fc0*/  @!P0 IMAD.WIDE R18, R18, 0x4, R14 ;  /* 0x0000000412128825 */ /* 0x000fc800078e020e */
[----:B------:R0:W-:Y:S04]  /*1fd0*/  @!P0 STG.E desc[UR12][R14.64], R17 ;  /* 0x000000110e008986 */ /* 0x0001e8000c10190c */
[----:B------:R-:W2:Y:S01]  /*1fe0*/  @!P0 LDG.E R28, desc[UR12][R18.64] ;  /* 0x0000000c121c8981 */ /* 0x000ea2000c1e1900 */
[----:B0-----:R-:W-:-:S04]  /*1ff0*/  SEL R15, R25, R29, !P3 ;  /* 0x0000001d190f7207 */ /* 0x001fc80005800000 */
[----:B------:R-:W-:Y:S01]  /*2000*/  IADD3 R17, PT, PT, R15, R13, RZ ;  /* 0x0000000d0f117210 */ /* 0x000fe20007ffe0ff */
[----:B------:R-:W-:-:S04]  /*2010*/  IMAD.MOV R14, RZ, RZ, -R15 ;  /* 0x000000ffff0e7224 */ /* 0x000fc800078e0a0f */
[----:B------:R-:W-:-:S04]  /*2020*/  IMAD R14, R14, UR9, R27 ;  /* 0x000000090e0e7c24 */ /* 0x000fc8000f8e021b */
[----:B------:R-:W-:Y:S01]  /*2030*/  IMAD.IADD R16, R14, 0x1, R12 ;  /* 0x000000010e107824 */ /* 0x000fe200078e020c */
[----:B------:R-:W-:-:S04]  /*2040*/  ISETP.GE.AND P1, PT, R11, R14, PT ;  /* 0x0000000e0b00720c */ /* 0x000fc80003f26270 */
[----:B------:R-:W-:-:S04]  /*2050*/  ISETP.LT.OR P1, PT, R10, R15, !P1 ;  /* 0x0000000f0a00720c */ /* 0x000fc80004f21670 */
[----:B------:R-:W-:-:S04]  /*2060*/  ISETP.GE.OR P1, PT, R10, R17, P1 ;  /* 0x000000110a00720c */ /* 0x000fc80000f26670 */
[----:B------:R-:W-:-:S13]  /*2070*/  ISETP.GE.OR P1, PT, R11, R16, P1 ;  /* 0x000000100b00720c */ /* 0x000fda0000f26670 */
[----:B------:R-:W-:Y:S02]  /*2080*/  @!P1 IMAD.IADD R16, R11, 0x1, -R14 ;  /* 0x000000010b109824 */ /* 0x000fe400078e0a0e */
[----:B------:R-:W0:Y:S01]  /*2090*/  @!P1 LDC R14, c[0x0][0x3a4] ;  /* 0x0000e900ff0e9b82 */ /* 0x000e220000000800 */
[----:B------:R-:W-:-:S04]  /*20a0*/  @!P1 IMAD.IADD R15, R10, 0x1, -R15 ;  /* 0x000000010a0f9824 */ /* 0x000fc800078e0a0f */
[----:B------:R-:W-:Y:S01]  /*20b0*/  @!P1 IMAD R17, R15, R12, R16 ;  /* 0x0000000c0f119224 */ /* 0x000fe200078e0210 */
[----:B------:R-:W-:-:S04]  /*20c0*/  @!P1 SHF.R.S32.HI R16, RZ, 0x1f, R27 ;  /* 0x0000001fff109819 */ /* 0x000fc8000001141b */
[----:B------:R-:W-:-:S04]  /*20d0*/  @!P1 LEA.HI R16, R16, R27, RZ, 0x5 ;  /* 0x0000001b10109211 */ /* 0x000fc800078f28ff */
[----:B------:R-:W-:-:S05]  /*20e0*/  @!P1 SHF.R.S32.HI R15, RZ, 0x5, R16 ;  /* 0x00000005ff0f9819 */ /* 0x000fca0000011410 */
[----:B------:R-:W-:-:S04]  /*20f0*/  @!P1 IMAD R15, R15, UR5, R20 ;  /* 0x000000050f0f9c24 */ /* 0x000fc8000f8e0214 */
[----:B0-----:R-:W-:Y:S02]  /*2100*/  @!P1 IMAD R17, R17, R14, R15 ;  /* 0x0000000e11119224 */ /* 0x001fe400078e020f */
[----:B------:R-:W0:Y:S02]  /*2110*/  @!P1 LDC.64 R14, c[0x0][0x390] ;  /* 0x0000e400ff0e9b82 */ /* 0x000e240000000a00 */
[----:B0-----:R-:W-:Y:S01]  /*2120*/  @!P1 IMAD.WIDE R14, R17, 0x4, R14 ;  /* 0x00000004110e9825 */ /* 0x001fe200078e020e */
[----:B--2---:R-:W-:-:S05]  /*2130*/  @!P0 LOP3.LUT R29, R28, R26, RZ, 0xfc, !PT ;  /* 0x0000001a1c1d8212 */ /* 0x004fca00078efcff */
[----:B------:R0:W-:Y:S04]  /*2140*/  @!P0 STG.E desc[UR12][R18.64], R29 ;  /* 0x0000001d12008986 */ /* 0x0001e8000c10190c */
        /* <DEDUP_REMOVED lines=8> */
[----:B------:R-:W-:Y:S02]  /*21d0*/  ISETP.GT.U32.AND P4, PT, R21, R24, PT ;  /* 0x000000181500720c */ /* 0x000fe40003f84070 */
[----:B------:R-:W-:-:S11]  /*21e0*/  LOP3.LUT R18, R27, UR9, RZ, 0x3c, !PT ;  /* 0x000000091b127c12 */ /* 0x000fd6000f8e3cff */
[----:B------:R-:W-:Y:S01]  /*21f0*/  @!P4 IMAD.IADD R24, R24, 0x1, -R23 ;  /* 0x000000011818c824 */ /* 0x000fe200078e0a17 */
[----:B------:R-:W-:-:S04]  /*2200*/  ISETP.GE.AND P5, PT, R18, RZ, PT ;  /* 0x000000ff1200720c */ /* 0x000fc80003fa6270 */
[----:B------:R-:W-:Y:S02]  /*2210*/  ISETP.GE.U32.AND P0, PT, R24, R21, PT ;  /* 0x000000151800720c */ /* 0x000fe40003f06070 */
[----:B--2---:R-:W-:Y:S01]  /*2220*/  @!P1 LOP3.LUT R19, R17, R26, RZ, 0x30, !PT ;  /* 0x0000001a11139212 */ /* 0x004fe200078e30ff */
[----:B------:R-:W-:-:S04]  /*2230*/  @!P1 IMAD.WIDE R16, R16, 0x4, R14 ;  /* 0x0000000410109825 */ /* 0x000fc800078e020e */
[----:B------:R0:W-:Y:S04]  /*2240*/  @!P1 STG.E desc[UR12][R14.64], R19 ;  /* 0x000000130e009986 */ /* 0x0001e8000c10190c */
[----:B------:R-:W2:Y:S01]  /*2250*/  @!P1 LDG.E R28, desc[UR12][R16.64] ;  /* 0x0000000c101c9981 */ /* 0x000ea2000c1e1900 */
[----:B------:R-:W-:Y:S01]  /*2260*/  @!P4 IADD3 R29, PT, PT, R29, 0x1, RZ ;  /* 0x000000011d1dc810 */ /* 0x000fe20007ffe0ff */
[----:B------:R-:W-:Y:S04]  /*2270*/  BSSY.RECONVERGENT B0, `(.L_x_53) ;  /* 0x0000025000007945 */ /* 0x000fe80003800200 */
[----:B------:R-:W-:-:S02]  /*2280*/  @P0 VIADD R29, R29, 0x1 ;  /* 0x000000011d1d0836 */ /* 0x000fc40000000000 */
[----:B0-----:R-:W-:Y:S02]  /*2290*/  IMAD.IADD R19, R4, 0x1, R27 ;  /* 0x0000000104137824 */ /* 0x001fe400078e021b */
[----:B------:R-:W-:-:S05]  /*22a0*/  @!P5 IMAD.MOV R29, RZ, RZ, -R29 ;  /* 0x000000ffff1dd224 */ /* 0x000fca00078e0a1d */
[----:B------:R-:W-:-:S04]  /*22b0*/  SEL R25, R25, R29, !P3 ;  /* 0x0000001d19197207 */ /* 0x000fc80005800000 */
[----:B------:R-:W-:Y:S01]  /*22c0*/  IADD3 R15, PT, PT, R25, R13, RZ ;  /* 0x0000000d190f7210 */ /* 0x000fe20007ffe0ff */
[----:B------:R-:W-:-:S04]  /*22d0*/  IMAD.MOV R18, RZ, RZ, -R25 ;  /* 0x000000ffff127224 */ /* 0x000fc800078e0a19 */
[----:B------:R-:W-:-:S04]  /*22e0*/  IMAD R18, R18, UR9, R27 ;  /* 0x0000000912127c24 */ /* 0x000fc8000f8e021b */
[----:B------:R-:W-:Y:S01]  /*22f0*/  IMAD.IADD R14, R18, 0x1, R12 ;  /* 0x00000001120e7824 */ /* 0x000fe200078e020c */
[----:B------:R-:W-:-:S04]  /*2300*/  ISETP.GE.AND P0, PT, R11, R18, PT ;  /* 0x000000120b00720c */ /* 0x000fc80003f06270 */
[----:B------:R-:W-:-:S04]  /*2310*/  ISETP.LT.OR P0, PT, R10, R25, !P0 ;  /* 0x000000190a00720c */ /* 0x000fc80004701670 */
[----:B------:R-:W-:-:S04]  /*2320*/  ISETP.GE.OR P0, PT, R10, R15, P0 ;  /* 0x0000000f0a00720c */ /* 0x000fc80000706670 */
[----:B------:R-:W-:Y:S02]  /*2330*/  ISETP.GE.OR P0, PT, R11, R14, P0 ;  /* 0x0000000e0b00720c */ /* 0x000fe40000706670 */
[----:B--2---:R-:W-:-:S05]  /*2340*/  @!P1 LOP3.LUT R13, R28, R26, RZ, 0xfc, !PT ;  /* 0x0000001a1c0d9212 */ /* 0x004fca00078efcff */
[----:B------:R0:W-:Y:S01]  /*2350*/  @!P1 STG.E desc[UR12][R16.64], R13 ;  /* 0x0000000d10009986 */ /* 0x0001e2000c10190c */
[----:B------:R-:W-:-:S05]  /*2360*/  ISETP.GE.AND P1, PT, R19, UR11, PT ;  /* 0x0000000b13007c0c */ /* 0x000fca000bf26270 */
[----:B------:R-:W-:Y:S08]  /*2370*/  @P0 BRA `(.L_x_54) ;  /* 0x0000000000500947 */ /* 0x000ff00003800000 */
[----:B------:R-:W1:Y:S01]  /*2380*/  LDC.64 R14, c[0x0][0x390] ;  /* 0x0000e400ff0e7b82 */ /* 0x000e620000000a00 */
[----:B0-----:R-:W-:Y:S01]  /*2390*/  SHF.R.S32.HI R16, RZ, 0x1f, R27 ;  /* 0x0000001fff107819 */ /* 0x001fe2000001141b */
[----:B------:R-:W-:Y:S01]  /*23a0*/  IMAD.IADD R25, R10, 0x1, -R25 ;  /* 0x000000010a197824 */ /* 0x000fe200078e0a19 */
[----:B------:R-:W-:Y:S02]  /*23b0*/  IADD3 R18, PT, PT, R11, -R18, RZ ;  /* 0x800000120b127210 */ /* 0x000fe40007ffe0ff */
[----:B------:R-:W-:-:S03]  /*23c0*/  LEA.HI R16, R16, R27, RZ, 0x5 ;  /* 0x0000001b10107211 */ /* 0x000fc600078f28ff */
[----:B------:R-:W-:Y:S01]  /*23d0*/  IMAD R18, R25, R12, R18 ;  /* 0x0000000c19127224 */ /* 0x000fe200078e0212 */
[----:B------:R-:W-:-:S05]  /*23e0*/  SHF.R.S32.HI R13, RZ, 0x5, R16 ;  /* 0x00000005ff0d7819 */ /* 0x000fca0000011410 */
[----:B------:R-:W-:-:S04]  /*23f0*/  IMAD R13, R13, UR5, R20 ;  /* 0x000000050d0d7c24 */ /* 0x000fc8000f8e0214 */
[----:B------:R-:W-:-:S04]  /*2400*/  IMAD R13, R18, UR14, R13 ;  /* 0x0000000e120d7c24 */ /* 0x000fc8000f8e020d */
[----:B-1----:R-:W-:-:S05]  /*2410*/  IMAD.WIDE R14, R13, 0x4, R14 ;  /* 0x000000040d0e7825 */ /* 0x002fca00078e020e */
[----:B------:R-:W2:Y:S01]  /*2420*/  LDG.E R12, desc[UR12][R14.64] ;  /* 0x0000000c0e0c7981 */ /* 0x000ea2000c1e1900 */
[----:B------:R-:W-:Y:S02]  /*2430*/  IMAD.MOV.U32 R16, RZ, RZ, 0x1 ;  /* 0x00000001ff107424 */ /* 0x000fe400078e00ff */
        /* <DEDUP_REMOVED lines=8> */
.L_x_54:
[----:B------:R-:W-:Y:S05]  /*24c0*/  BSYNC.RECONVERGENT B0 ;  /* 0x0000000000007941 */ /* 0x000fea0003800200 */
.L_x_53:
[----:B------:R-:W-:Y:S05]  /*24d0*/  @!P1 BRA `(.L_x_55) ;  /* 0xfffffff400109947 */ /* 0x000fea000383ffff */
.L_x_46:
[----:B------:R-:W-:Y:S05]  /*24e0*/  BSYNC.RECONVERGENT B1 ;  /* 0x0000000000017941 */ /* 0x000fea0003800200 */
.L_x_45:
[----:B------:R-:W-:Y:S05]  /*24f0*/  @P2 BRA `(.L_x_56) ;  /* 0xffffffe400ac2947 */ /* 0x000fea000383ffff */
[----:B------:R-:W-:Y:S05]  /*2500*/  EXIT ;  /* 0x000000000000794d */ /* 0x000fea0003800000 */
.L_x_57:
        /* <DEDUP_REMOVED lines=15> */
.L_x_115:


//--------------------- .text.encode_packed       --------------------------
	.section	.text.encode_packed,"ax",@progbits
	.align	128
        .global         encode_packed
        .type           encode_packed,@function
        .size           encode_packed,(.L_x_116 - encode_packed)
        .other          encode_packed,@"STO_CUDA_ENTRY STV_DEFAULT"
encode_packed:
.text.encode_packed:
        /* <DEDUP_REMOVED lines=36> */
.L_x_64:
        /* <DEDUP_REMOVED lines=65> */
.L_x_63:
        /* <DEDUP_REMOVED lines=40> */
.L_x_62:
[----:B0-----:R-:W-:Y:S05]  /*08d0*/  BSYNC.RECONVERGENT B1 ;  /* 0x0000000000017941 */ /* 0x001fea0003800200 */
.L_x_61:
[----:B------:R-:W-:-:S05]  /*08e0*/  IMAD.IADD R13, R4, 0x1, R13 ;  /* 0x00000001040d7824 */ /* 0x000fca00078e020d */
[----:B------:R-:W-:-:S13]  /*08f0*/  ISETP.GE.AND P0, PT, R13, UR11, PT ;  /* 0x0000000b0d007c0c */ /* 0x000fda000bf06270 */
[----:B------:R-:W-:Y:S05]  /*0900*/  @!P0 BRA `(.L_x_63) ;  /* 0xfffffffc00508947 */ /* 0x000fea000383ffff */
.L_x_60:
[----:B0-----:R-:W-:Y:S05]  /*0910*/  BSYNC.RECONVERGENT B0 ;  /* 0x0000000000007941 */ /* 0x001fea0003800200 */
.L_x_59:
[----:B------:R-:W-:-:S06]  /*0920*/  UIADD3 UR6, UPT, UPT, UR4, 0x1, URZ ;  /* 0x0000000104067890 */ /* 0x000fcc000fffe0ff */
[----:B------:R-:W-:-:S13]  /*0930*/  ISETP.NE.AND P0, PT, R2, UR6, PT ;  /* 0x0000000602007c0c */ /* 0x000fda000bf05270 */
[----:B------:R-:W-:Y:S05]  /*0940*/  @!P0 EXIT ;  /* 0x000000000000894d */ /* 0x000fea0003800000 */
[----:B------:R-:W-:Y:S01]  /*0950*/  UMOV UR4, UR6 ;  /* 0x0000000600047c82 */ /* 0x000fe20008000000 */
[----:B------:R-:W-:Y:S05]  /*0960*/  BRA `(.L_x_64) ;  /* 0xfffffff800347947 */ /* 0x000fea000383ffff */
.L_x_58:
        /* <DEDUP_REMOVED lines=36> */
.L_x_76:
        /* <DEDUP_REMOVED lines=115> */
.L_x_70:
[----:B------:R-:W-:Y:S05]  /*12e0*/  BSYNC.RECONVERGENT B2 ;  /* 0x0000000000027941 */ /* 0x000fea0003800200 */
.L_x_69:
        /* <DEDUP_REMOVED lines=41> */
.L_x_72:
[----:B------:R-:W-:Y:S05]  /*1580*/  BSYNC.RECONVERGENT B2 ;  /* 0x0000000000027941 */ /* 0x000fea0003800200 */
.L_x_71:
        /* <DEDUP_REMOVED lines=45> */
.L_x_68:
[----:B------:R-:W-:Y:S05]  /*1860*/  BSYNC.RECONVERGENT B0 ;  /* 0x0000000000007941 */ /* 0x000fea0003800200 */
.L_x_67:
        /* <DEDUP_REMOVED lines=11> */
.L_x_75:
        /* <DEDUP_REMOVED lines=186> */
.L_x_74:
[----:B------:R-:W-:Y:S05]  /*24c0*/  BSYNC.RECONVERGENT B0 ;  /* 0x0000000000007941 */ /* 0x000fea0003800200 */
.L_x_73:
[----:B------:R-:W-:Y:S05]  /*24d0*/  @!P1 BRA `(.L_x_75) ;  /* 0xfffffff400109947 */ /* 0x000fea000383ffff */
.L_x_66:
[----:B------:R-:W-:Y:S05]  /*24e0*/  BSYNC.RECONVERGENT B1 ;  /* 0x0000000000017941 */ /* 0x000fea0003800200 */
.L_x_65:
[----:B------:R-:W-:Y:S05]  /*24f0*/  @P2 BRA `(.L_x_76) ;  /* 0xffffffe400ac2947 */ /* 0x000fea000383ffff */
[----:B------:R-:W-:Y:S05]  /*2500*/  EXIT ;  /* 0x000000000000794d */ /* 0x000fea0003800000 */
.L_x_77:
        /* <DEDUP_REMOVED lines=15> */
.L_x_116:


//--------------------- .text.restore             --------------------------
	.section	.text.restore,"ax",@progbits
	.align	128
        .global         restore
        .type           restore,@function
        .size           restore,(.L_x_117 - restore)
        .other          restore,@"STO_CUDA_ENTRY STV_DEFAULT"
restore:
.text.restore:
[----:B------:R-:W-:Y:S08]  /*0000*/  LDC R1, c[0x0][0x37c] ;  /* 0x0000df00ff017b82 */ /* 0x000ff00000000800 */
[----:B------:R-:W0:Y:S01]  /*0010*/  LDC.64 R10, c[0x0][0x380] ;  /* 0x0000e000ff0a7b82 */ /* 0x000e220000000a00 */
[----:B------:R-:W1:Y:S01]  /*0020*/  LDCU.64 UR6, c[0x0][0x358] ;  /* 0x00006b00ff0677ac */ /* 0x000e620008000a00 */
[----:B------:R-:W2:Y:S06]  /*0030*/  LDCU.64 UR8, c[0x0][0x3b0] ;  /* 0x00007600ff0877ac */ /* 0x000eac0008000a00 */
[----:B------:R-:W0:Y:S08]  /*0040*/  LDC.64 R4, c[0x0][0x398] ;  /* 0x0000e600ff047b82 */ /* 0x000e300000000a00 */
[----:B------:R-:W3:Y:S08]  /*0050*/  LDC.64 R8, c[0x0][0x3a8] ;  /* 0x0000ea00ff087b82 */ /* 0x000ef00000000a00 */
[----:B------:R-:W4:Y:S01]  /*0060*/  LDC.64 R6, c[0x0][0x3a0] ;  /* 0x0000e800ff067b82 */ /* 0x000f220000000a00 */
[----:B0-----:R-:W-:-:S05]  /*0070*/  IMAD.WIDE R10, R4, 0x4, R10 ;  /* 0x00000004040a7825 */ /* 0x001fca00078e020a */
[----:B-1----:R-:W5:Y:S04]  /*0080*/  LDG.E R0, desc[UR6][R10.64] ;  /* 0x000000060a007981 */ /* 0x002f68000c1e1900 */
[----:B------:R0:W5:Y:S01]  /*0090*/  LDG.E R3, desc[UR6][R10.64+0x4] ;  /* 0x000004060a037981 */ /* 0x000162000c1e1900 */
[----:B---3--:R-:W-:Y:S01]  /*00a0*/  IMAD.IADD R12, R5, 0x1, -R8 ;  /* 0x00000001050c7824 */ /* 0x008fe200078e0a08 */
[----:B--2---:R-:W-:Y:S01]  /*00b0*/  ISETP.NE.AND P0, PT, RZ, UR8, PT ;  /* 0x00000008ff007c0c */ /* 0x004fe2000bf05270 */
[----:B------:R-:W1:Y:S01]  /*00c0*/  S2UR UR4, SR_CTAID.X ;  /* 0x00000000000479c3 */ /* 0x000e620000002500 */
[----:B------:R-:W2:Y:S02]  /*00d0*/  S2R R15, SR_TID.X ;  /* 0x00000000000f7919 */ /* 0x000ea40000002100 */
[----:B------:R-:W-:Y:S01]  /*00e0*/  SEL R4, RZ, 0x1, !P0 ;  /* 0x00000001ff047807 */ /* 0x000fe20004000000 */
[----:B----4-:R-:W-:Y:S01]  /*00f0*/  IMAD R8, R8, R7, RZ ;  /* 0x0000000708087224 */ /* 0x010fe200078e02ff */
[----:B------:R-:W-:-:S03]  /*0100*/  IADD3 R13, PT, PT, R12, R6, -R9 ;  /* 0x000000060c0d7210 */ /* 0x000fc60007ffe809 */
[----:B0-----:R-:W0:Y:S01]  /*0110*/  LDC R10, c[0x0][0x360] ;  /* 0x0000d800ff0a7b82 */ /* 0x001e220000000800 */
[----:B------:R-:W3:Y:S01]  /*0120*/  LDCU UR5, c[0x0][0x370] ;  /* 0x00006e00ff0577ac */ /* 0x000ee20008000800 */
[----:B-----5:R-:W-:Y:S02]  /*0130*/  IMAD.IADD R2, R3, 0x1, -R0 ;  /* 0x0000000103027824 */ /* 0x020fe400078e0a00 */
[----:B------:R-:W-:-:S03]  /*0140*/  IMAD R3, R8, R9, R13 ;  /* 0x0000000908037224 */ /* 0x000fc600078e020d */
[----:B------:R-:W-:Y:S01]  /*0150*/  ISETP.GE.AND P1, PT, R2, 0x1, PT ;  /* 0x000000010200780c */ /* 0x000fe20003f26270 */
[----:B------:R-:W-:-:S05]  /*0160*/  VIADD R3, R3, UR9 ;  /* 0x0000000903037c36 */ /* 0x000fca0008000000 */
[----:B------:R-:W-:-:S07]  /*0170*/  SHF.L.U32 R4, R3, R4, RZ ;  /* 0x0000000403047219 */ /* 0x000fce00000006ff */
[----:B0123--:R-:W-:Y:S05]  /*0180*/  @!P1 EXIT ;  /* 0x000000000000994d */ /* 0x00ffea0003800000 */
[----:B------:R-:W-:Y:S01]  /*0190*/  IADD3 R4, PT, PT, R4, -0x1, RZ ;  /* 0xffffffff04047810 */ /* 0x000fe20007ffe0ff */
[----:B------:R-:W-:Y:S02]  /*01a0*/  IMAD.IADD R17, R6, 0x1, -R9 ;  /* 0x0000000106117824 */ /* 0x000fe400078e0a09 */
[----:B------:R-:W-:Y:S01]  /*01b0*/  IMAD R8, R10, UR4, R15 ;  /* 0x000000040a087c24 */ /* 0x000fe2000f8e020f */
[----:B------:R-:W-:Y:S01]  /*01c0*/  SHF.R.S32.HI R9, RZ, 0x1f, R4 ;  /* 0x0000001fff097819 */ /* 0x000fe20000011404 */
[----:B------:R-:W-:-:S03]  /*01d0*/  IMAD R6, R12, R17, R12 ;  /* 0x000000110c067224 */ /* 0x000fc600078e020c */
[----:B------:R-:W-:Y:S01]  /*01e0*/  LEA.HI R11, R9, R4, RZ, 0x5 ;  /* 0x00000004090b7211 */ /* 0x000fe200078f28ff */
[----:B------:R-:W-:Y:S01]  /*01f0*/  IMAD R4, R7, R5, RZ ;  /* 0x0000000507047224 */ /* 0x000fe200078e02ff */
[----:B------:R-:W-:Y:S01]  /*0200*/  IADD3 R5, PT, PT, R17, 0x1, R6 ;  /* 0x0000000111057810 */ /* 0x000fe20007ffe006 */
[----:B------:R-:W-:Y:S01]  /*0210*/  VIADD R6, R13, UR9 ;  /* 0x000000090d067c36 */ /* 0x000fe20008000000 */
[----:B------:R-:W-:Y:S01]  /*0220*/  LEA.HI.SX32 R11, R11, 0x1, 0x1b ;  /* 0x000000010b0b7811 */ /* 0x000fe200078fdaff */
[----:B------:R-:W-:Y:S02]  /*0230*/  IMAD R7, R10, UR5, RZ ;  /* 0x000000050a077c24 */ /* 0x000fe4000f8e02ff */
[----:B------:R-:W-:Y:S01]  /*0240*/  VIADD R9, R12, 0x1 ;  /* 0x000000010c097836 */ /* 0x000fe20000000000 */
[----:B------:R-:W-:Y:S06]  /*0250*/  @P0 BRA `(.L_x_78) ;  /* 0x0000000400d40947 */ /* 0x000fec0003800000 */
[----:B------:R-:W-:-:S05]  /*0260*/  UMOV UR4, URZ ;  /* 0x000000ff00047c82 */ /* 0x000fca0008000000 */
.L_x_84:
[----:B------:R-:W-:Y:S01]  /*0270*/  ISETP.GE.AND P0, PT, R8, R5, PT ;  /* 0x000000050800720c */ /* 0x000fe20003f06270 */
[----:B------:R-:W0:Y:S01]  /*0280*/  LDCU UR8, c[0x0][0x3a4] ;  /* 0x00007480ff0877ac */ /* 0x000e220008000800 */
[----:B------:R-:W-:Y:S11]  /*0290*/  BSSY.RECONVERGENT B0, `(.L_x_79) ;  /* 0x000006c000007945 */ /* 0x000ff60003800200 */
[----:B-1----:R-:W-:Y:S05]  /*02a0*/  @P0 BRA `(.L_x_80) ;  /* 0x0000000400a80947 */ /* 0x002fea0003800000 */
[----:B------:R-:W1:Y:S01]  /*02b0*/  LDC.64 R14, c[0x0][0x388] ;  /* 0x0000e200ff0e7b82 */ /* 0x000e620000000a00 */
[----:B------:R-:W-:Y:S01]  /*02c0*/  IADD3 R3, P0, PT, R0, UR4, RZ ;  /* 0x0000000400037c10 */ /* 0x000fe2000ff1e0ff */
[----:B------:R-:W2:Y:S04]  /*02d0*/  LDCU UR5, c[0x0][0x3a4] ;  /* 0x00007480ff0577ac */ /* 0x000ea80008000800 */
[----:B------:R-:W-:Y:S01]  /*02e0*/  IMAD.X R10, RZ, RZ, RZ, P0 ;  /* 0x000000ffff0a7224 */ /* 0x000fe200000e06ff */
[----:B-1----:R-:W-:-:S04]  /*02f0*/  LEA R14, P0, R3, R14, 0x2 ;  /* 0x0000000e030e7211 */ /* 0x002fc800078010ff */
[----:B------:R-:W-:-:S06]  /*0300*/  LEA.HI.X R15, R3, R15, R10, 0x2, P0 ;  /* 0x0000000f030f7211 */ /* 0x000fcc00000f140a */
[----:B------:R1:W3:Y:S01]  /*0310*/  LDG.E R15, desc[UR6][R14.64] ;  /* 0x000000060e0f7981 */ /* 0x0002e2000c1e1900 */
[----:B------:R-:W4:Y:S01]  /*0320*/  I2F.U32.RP R10, R4 ;  /* 0x00000004000a7306 */ /* 0x000f220000209000 */
[----:B------:R-:W-:Y:S01]  /*0330*/  IADD3 R3, PT, PT, RZ, -R4, RZ ;  /* 0x80000004ff037210 */ /* 0x000fe20007ffe0ff */
[----:B------:R-:W-:Y:S01]  /*0340*/  IMAD.MOV.U32 R20, RZ, RZ, R8 ;  /* 0x000000ffff147224 */ /* 0x000fe200078e0008 */
[----:B------:R-:W-:Y:S02]  /*0350*/  ISETP.NE.U32.AND P2, PT, R4, RZ, PT ;  /* 0x000000ff0400720c */ /* 0x000fe40003f45070 */
[----:B--2---:R-:W-:-:S03]  /*0360*/  LOP3.LUT R21, RZ, UR5, RZ, 0x33, !PT ;  /* 0x00000005ff157c12 */ /* 0x004fc6000f8e33ff */
[----:B------:R-:W2:Y:S08]  /*0370*/  I2F.U32.RP R16, UR5 ;  /* 0x0000000500107d06 */ /* 0x000eb00008209000 */
[----:B----4-:R-:W4:Y:S08]  /*0380*/  MUFU.RCP R10, R10 ;  /* 0x0000000a000a7308 */ /* 0x010f300000001000 */
[----:B--2---:R-:W-:Y:S01]  /*0390*/  MUFU.RCP R16, R16 ;  /* 0x0000001000107308 */ /* 0x004fe20000001000 */
[----:B----4-:R-:W-:Y:S01]  /*03a0*/  VIADD R12, R10, 0xffffffe ;  /* 0x0ffffffe0a0c7836 */ /* 0x010fe20000000000 */
[----:B------:R-:W-:-:S06]  /*03b0*/  IABS R10, R9 ;  /* 0x00000009000a7213 */ /* 0x000fcc0000000000 */
[----:B------:R2:W4:Y:S08]  /*03c0*/  F2I.FTZ.U32.TRUNC.NTZ R13, R12 ;  /* 0x0000000c000d7305 */ /* 0x000530000021f000 */
[----:B------:R-:W5:Y:S01]  /*03d0*/  I2F.RP R19, R10 ;  /* 0x0000000a00137306 */ /* 0x000f620000209400 */
[----:B--2---:R-:W-:Y:S02]  /*03e0*/  IMAD.MOV.U32 R12, RZ, RZ, RZ ;  /* 0x000000ffff0c7224 */ /* 0x004fe400078e00ff */
[----:B----4-:R-:W-:-:S04]  /*03f0*/  IMAD R3, R3, R13, RZ ;  /* 0x0000000d03037224 */ /* 0x010fc800078e02ff */
[----:B-1----:R-:W-:-:S04]  /*0400*/  IMAD.HI.U32 R14, R13, R3, R12 ;  /* 0x000000030d0e7227 */ /* 0x002fc800078e000c */
[----:B------:R-:W-:Y:S01]  /*0410*/  VIADD R12, R16, 0xffffffe ;  /* 0x0ffffffe100c7836 */ /* 0x000fe20000000000 */
[----:B-----5:R-:W-:Y:S08]  /*0420*/  MUFU.RCP R19, R19 ;  /* 0x0000001300137308 */ /* 0x020ff00000001000 */
[----:B------:R1:W2:Y:S02]  /*0430*/  F2I.FTZ.U32.TRUNC.NTZ R13, R12 ;  /* 0x0000000c000d7305 */ /* 0x0002a4000021f000 */
[----:B-1----:R-:W-:-:S02]  /*0440*/  IMAD.MOV.U32 R12, RZ, RZ, RZ ;  /* 0x000000ffff0c7224 */ /* 0x002fc400078e00ff */
[----:B---3--:R-:W-:-:S04]  /*0450*/  IMAD.HI.U32 R3, R14, R15, RZ ;  /* 0x0000000f0e037227 */ /* 0x008fc800078e00ff */
[----:B------:R-:W-:-:S04]  /*0460*/  IMAD.MOV R17, RZ, RZ, -R3 ;  /* 0x000000ffff117224 */ /* 0x000fc800078e0a03 */
[----:B------:R-:W-:-:S05]  /*0470*/  IMAD R17, R4, R17, R15 ;  /* 0x0000001104117224 */ /* 0x000fca00078e020f */
[----:B------:R-:W-:-:S13]  /*0480*/  ISETP.GE.U32.AND P0, PT, R17, R4, PT ;  /* 0x000000041100720c */ /* 0x000fda0003f06070 */
[----:B------:R-:W-:Y:S01]  /*0490*/  @P0 IMAD.IADD R17, R17, 0x1, -R4 ;  /* 0x0000000111110824 */ /* 0x000fe200078e0a04 */
[----:B------:R-:W-:-:S04]  /*04a0*/  @P0 IADD3 R3, PT, PT, R3, 0x1, RZ ;  /* 0x0000000103030810 */ /* 0x000fc80007ffe0ff */
[----:B------:R-:W-:Y:S01]  /*04b0*/  ISETP.GE.U32.AND P1, PT, R17, R4, PT ;  /* 0x000000041100720c */ /* 0x000fe20003f26070 */
[----:B--2---:R-:W-:-:S04]  /*04c0*/  IMAD.MOV R17, RZ, RZ, -R13 ;  /* 0x000000ffff117224 */ /* 0x004fc800078e0a0d */
[----:B------:R-:W-:-:S04]  /*04d0*/  IMAD R17, R17, UR5, RZ ;  /* 0x0000000511117c24 */ /* 0x000fc8000f8e02ff */
[----:B------:R-:W-:-:S04]  /*04e0*/  IMAD.HI.U32 R12, R13, R17, R12 ;  /* 0x000000110d0c7227 */ /* 0x000fc800078e000c */
[----:B------:R-:W-:Y:S01]  /*04f0*/  @P1 VIADD R3, R3, 0x1 ;  /* 0x0000000103031836 */ /* 0x000fe20000000000 */
[----:B------:R-:W-:Y:S01]  /*0500*/  @!P2 LOP3.LUT R3, RZ, R4, RZ, 0x33, !PT ;  /* 0x00000004ff03a212 */ /* 0x000fe200078e33ff */
[----:B------:R-:W-:Y:S01]  /*0510*/  VIADD R17, R19, 0xffffffe ;  /* 0x0ffffffe13117836 */ /* 0x000fe20000000000 */
[----:B------:R-:W-:-:S03]  /*0520*/  ISETP.NE.U32.AND P2, PT, RZ, UR5, PT ;  /* 0x00000005ff007c0c */ /* 0x000fc6000bf45070 */
[----:B------:R-:W-:Y:S02]  /*0530*/  IMAD.MOV R14, RZ, RZ, -R3 ;  /* 0x000000ffff0e7224 */ /* 0x000fe400078e0a03 */
[----:B------:R-:W1:Y:S02]  /*0540*/  F2I.FTZ.U32.TRUNC.NTZ R17, R17 ;  /* 0x0000001100117305 */ /* 0x000e64000021f000 */
[----:B------:R-:W-:-:S04]  /*0550*/  IMAD R15, R4, R14, R15 ;  /* 0x0000000e040f7224 */ /* 0x000fc800078e020f */
[----:B------:R-:W-:Y:S02]  /*0560*/  IMAD.HI.U32 R18, R12, R15, RZ ;  /* 0x0000000f0c127227 */ /* 0x000fe400078e00ff */
[----:B------:R-:W2:Y:S03]  /*0570*/  LDC.64 R12, c[0x0][0x390] ;  /* 0x0000e400ff0c7b82 */ /* 0x000ea60000000a00 */
[----:B------:R-:W-:Y:S01]  /*0580*/  IADD3 R16, PT, PT, -R18, RZ, RZ ;  /* 0x000000ff12107210 */ /* 0x000fe20007ffe1ff */
[----:B-1----:R-:W-:-:S04]  /*0590*/  IMAD.MOV R23, RZ, RZ, -R17 ;  /* 0x000000ffff177224 */ /* 0x002fc800078e0a11 */
[----:B------:R-:W-:Y:S02]  /*05a0*/  IMAD R16, R16, UR5, R15 ;  /* 0x0000000510107c24 */ /* 0x000fe4000f8e020f */
[----:B------:R-:W1:Y:S01]  /*05b0*/  LDC.64 R14, c[0x0][0x3a8] ;  /* 0x0000ea00ff0e7b82 */ /* 0x000e620000000a00 */
[----:B------:R-:W-:Y:S02]  /*05c0*/  IMAD R23, R23, R10, RZ ;  /* 0x0000000a17177224 */ /* 0x000fe400078e02ff */
[----:B------:R-:W-:-:S13]  /*05d0*/  ISETP.GE.U32.AND P0, PT, R16, UR5, PT ;  /* 0x0000000510007c0c */ /* 0x000fda000bf06070 */
[----:B------:R-:W-:Y:S02]  /*05e0*/  @P0 VIADD R16, R16, -UR5 ;  /* 0x8000000510100c36 */ /* 0x000fe40008000000 */
[----:B------:R-:W-:Y:S02]  /*05f0*/  @P0 VIADD R18, R18, 0x1 ;  /* 0x0000000112120836 */ /* 0x000fe40000000000 */
[C---:B------:R-:W-:Y:S01]  /*0600*/  VIADD R19, R16.reuse, -UR5 ;  /* 0x8000000510137c36 */ /* 0x040fe20008000000 */
[----:B------:R-:W-:-:S13]  /*0610*/  ISETP.GE.U32.AND P1, PT, R16, UR5, PT ;  /* 0x0000000510007c0c */ /* 0x000fda000bf26070 */
[----:B------:R-:W-:-:S04]  /*0620*/  @P1 IADD3 R18, PT, PT, R18, 0x1, RZ ;  /* 0x0000000112121810 */ /* 0x000fc80007ffe0ff */
[----:B------:R-:W-:Y:S02]  /*0630*/  SEL R18, R21, R18, !P2 ;  /* 0x0000001215127207 */ /* 0x000fe40005000000 */
[----:B------:R-:W-:Y:S01]  /*0640*/  @P2 SEL R21, R19, R16, P1 ;  /* 0x0000001013152207 */ /* 0x000fe20000800000 */
[----:B------:R-:W-:-:S04]  /*0650*/  IMAD.MOV.U32 R16, RZ, RZ, RZ ;  /* 0x000000ffff107224 */ /* 0x000fc800078e00ff */
[----:B------:R-:W-:-:S04]  /*0660*/  IMAD.HI.U32 R19, R17, R23, R16 ;  /* 0x0000001711137227 */ /* 0x000fc800078e0010 */
[----:B-12---:R-:W-:-:S07]  /*0670*/  IMAD.IADD R21, R6, 0x1, R21 ;  /* 0x0000000106157824 */ /* 0x006fce00078e0215 */
.L_x_83:
[----:B-1----:R-:W-:Y:S01]  /*0680*/  IABS R16, R9 ;  /* 0x0000000900107213 */ /* 0x002fe20000000000 */
[----:B------:R-:W-:Y:S01]  /*0690*/  BSSY.RECONVERGENT B1, `(.L_x_81) ;  /* 0x0000028000017945 */ /* 0x000fe20003800200 */
[----:B------:R-:W-:Y:S02]  /*06a0*/  IABS R17, R20 ;  /* 0x0000001400117213 */ /* 0x000fe40000000000 */
[----:B------:R-:W-:-:S03]  /*06b0*/  IADD3 R22, PT, PT, RZ, -R16, RZ ;  /* 0x80000010ff167210 */ /* 0x000fc60007ffe0ff */
[----:B------:R-:W-:-:S04]  /*06c0*/  IMAD.HI.U32 R16, R19, R17, RZ ;  /* 0x0000001113107227 */ /* 0x000fc800078e00ff */
[----:B------:R-:W-:Y:S01]  /*06d0*/  IMAD R17, R16, R22, R17 ;  /* 0x0000001610117224 */ /* 0x000fe200078e0211 */
[----:B------:R-:W-:-:S04]  /*06e0*/  IABS R22, R9 ;  /* 0x0000000900167213 */ /* 0x000fc80000000000 */
[----:B------:R-:W-:-:S13]  /*06f0*/  ISETP.GT.U32.AND P1, PT, R10, R17, PT ;  /* 0x000000110a00720c */ /* 0x000fda0003f24070 */
[----:B------:R-:W-:Y:S02]  /*0700*/  @!P1 IMAD.IADD R17, R17, 0x1, -R22 ;  /* 0x0000000111119824 */ /* 0x000fe400078e0a16 */
[----:B------:R-:W-:Y:S01]  /*0710*/  @!P1 VIADD R16, R16, 0x1 ;  /* 0x0000000110109836 */ /* 0x000fe20000000000 */
[----:B------:R-:W-:Y:S02]  /*0720*/  ISETP.NE.AND P1, PT, R9, RZ, PT ;  /* 0x000000ff0900720c */ /* 0x000fe40003f25270 */
[----:B------:R-:W-:Y:S02]  /*0730*/  ISETP.GE.U32.AND P0, PT, R17, R10, PT ;  /* 0x0000000a1100720c */ /* 0x000fe40003f06070 */
[----:B------:R-:W-:-:S04]  /*0740*/  LOP3.LUT R17, R20, R9, RZ, 0x3c, !PT ;  /* 0x0000000914117212 */ /* 0x000fc800078e3cff */
[----:B------:R-:W-:-:S07]  /*0750*/  ISETP.GE.AND P2, PT, R17, RZ, PT ;  /* 0x000000ff1100720c */ /* 0x000fce0003f46270 */
[----:B------:R-:W-:-:S04]  /*0760*/  @P0 VIADD R16, R16, 0x1 ;  /* 0x0000000110100836 */ /* 0x000fc80000000000 */
[----:B------:R-:W-:-:S05]  /*0770*/  IMAD.MOV.U32 R22, RZ, RZ, R16 ;  /* 0x000000ffff167224 */ /* 0x000fca00078e0010 */
[----:B------:R-:W-:Y:S02]  /*0780*/  @!P2 IADD3 R22, PT, PT, -R22, RZ, RZ ;  /* 0x000000ff1616a210 */ /* 0x000fe40007ffe1ff */
[----:B------:R-:W-:-:S05]  /*0790*/  @!P1 LOP3.LUT R22, RZ, R9, RZ, 0x33, !PT ;  /* 0x00000009ff169212 */ /* 0x000fca00078e33ff */
[----:B------:R-:W-:-:S04]  /*07a0*/  IMAD.MOV R16, RZ, RZ, -R22 ;  /* 0x000000ffff107224 */ /* 0x000fc800078e0a16 */
[----:B------:R-:W-:Y:S02]  /*07b0*/  IMAD R23, R9, R16, R20 ;  /* 0x0000001009177224 */ /* 0x000fe400078e0214 */
[----:B------:R-:W-:Y:S02]  /*07c0*/  IMAD.IADD R16, R22, 0x1, R15 ;  /* 0x0000000116107824 */ /* 0x000fe400078e020f */
[----:B------:R-:W-:Y:S01]  /*07d0*/  IMAD.IADD R17, R23, 0x1, R14 ;  /* 0x0000000117117824 */ /* 0x000fe200078e020e */
[----:B------:R-:W-:-:S04]  /*07e0*/  ISETP.GE.AND P0, PT, R18, R23, PT ;  /* 0x000000171200720c */ /* 0x000fc80003f06270 */
[----:B------:R-:W-:-:S04]  /*07f0*/  ISETP.LT.OR P0, PT, R3, R22, !P0 ;  /* 0x000000160300720c */ /* 0x000fc80004701670 */
[----:B------:R-:W-:-:S04]  /*0800*/  ISETP.GE.OR P0, PT, R3, R16, P0 ;  /* 0x000000100300720c */ /* 0x000fc80000706670 */
[----:B------:R-:W-:-:S13]  /*0810*/  ISETP.GE.OR P0, PT, R18, R17, P0 ;  /* 0x000000111200720c */ /* 0x000fda0000706670 */
[----:B------:R-:W-:Y:S05]  /*0820*/  @P0 BRA `(.L_x_82) ;  /* 0x0000000000380947 */ /* 0x000fea0003800000 */
[----:B------:R-:W-:Y:S01]  /*0830*/  IADD3 R16, PT, PT, R18, -R23, RZ ;  /* 0x8000001712107210 */ /* 0x000fe20007ffe0ff */
[----:B------:R-:W-:-:S04]  /*0840*/  IMAD.IADD R17, R3, 0x1, -R22 ;  /* 0x0000000103117824 */ /* 0x000fc800078e0a16 */
[----:B------:R-:W-:-:S04]  /*0850*/  IMAD R16, R17, R14, R16 ;  /* 0x0000000e11107224 */ /* 0x000fc800078e0210 */
[----:B0-----:R-:W-:-:S05]  /*0860*/  IMAD R22, R16, UR8, R21 ;  /* 0x0000000810167c24 */ /* 0x001fca000f8e0215 */
[----:B------:R-:W-:-:S04]  /*0870*/  SHF.R.S32.HI R17, RZ, 0x1f, R22 ;  /* 0x0000001fff117819 */ /* 0x000fc80000011416 */
[----:B------:R-:W-:-:S04]  /*0880*/  LEA.HI R17, R17, R22, RZ, 0x5 ;  /* 0x0000001611117211 */ /* 0x000fc800078f28ff */
[----:B------:R-:W-:-:S05]  /*0890*/  SHF.R.S32.HI R17, RZ, 0x5, R17 ;  /* 0x00000005ff117819 */ /* 0x000fca0000011411 */
[----:B------:R-:W-:-:S04]  /*08a0*/  IMAD R17, R11, R20, R17 ;  /* 0x000000140b117224 */ /* 0x000fc800078e0211 */
[----:B------:R-:W-:-:S05]  /*08b0*/  IMAD.WIDE R16, R17, 0x4, R12 ;  /* 0x0000000411107825 */ /* 0x000fca00078e020c */
[----:B------:R-:W2:Y:S01]  /*08c0*/  LDG.E R23, desc[UR6][R16.64] ;  /* 0x0000000610177981 */ /* 0x000ea2000c1e1900 */
[----:B------:R-:W-:-:S05]  /*08d0*/  IMAD.MOV.U32 R25, RZ, RZ, 0x1 ;  /* 0x00000001ff197424 */ /* 0x000fca00078e00ff */
[----:B------:R-:W-:-:S04]  /*08e0*/  SHF.L.W.U32 R22, R25, R22, RZ ;  /* 0x0000001619167219 */ /* 0x000fc80000000eff */
[----:B--2---:R-:W-:-:S05]  /*08f0*/  LOP3.LUT R23, R23, R22, RZ, 0x30, !PT ;  /* 0x0000001617177212 */ /* 0x004fca00078e30ff */
[----:B------:R1:W-:Y:S02]  /*0900*/  STG.E desc[UR6][R16.64], R23 ;  /* 0x0000001710007986 */ /* 0x0003e4000c101906 */
.L_x_82:
[----:B0-----:R-:W-:Y:S05]  /*0910*/  BSYNC.RECONVERGENT B1 ;  /* 0x0000000000017941 */ /* 0x001fea0003800200 */
.L_x_81:
[----:B------:R-:W-:-:S05]  /*0920*/  IMAD.IADD R20, R7, 0x1, R20 ;  /* 0x0000000107147824 */ /* 0x000fca00078e0214 */
[----:B------:R-:W-:-:S13]  /*0930*/  ISETP.GE.AND P0, PT, R20, R5, PT ;  /* 0x000000051400720c */ /* 0x000fda0003f06270 */
[----:B------:R-:W-:Y:S05]  /*0940*/  @!P0 BRA `(.L_x_83) ;  /* 0xfffffffc004c8947 */ /* 0x000fea000383ffff */
.L_x_80:
[----:B0-----:R-:W-:Y:S05]  /*0950*/  BSYNC.RECONVERGENT B0 ;  /* 0x0000000000007941 */ /* 0x001fea0003800200 */
.L_x_79:
[----:B------:R-:W-:-:S06]  /*0960*/  UIADD3 UR5, UPT, UPT, UR4, 0x1, URZ ;  /* 0x0000000104057890 */ /* 0x000fcc000fffe0ff */
[----:B------:R-:W-:-:S13]  /*0970*/  ISETP.NE.AND P0, PT, R2, UR5, PT ;  /* 0x0000000502007c0c */ /* 0x000fda000bf05270 */
[----:B------:R-:W-:Y:S05]  /*0980*/  @!P0 EXIT ;  /* 0x000000000000894d */ /* 0x000fea0003800000 */
[----:B------:R-:W-:Y:S01]  /*0990*/  UMOV UR4, UR5 ;  /* 0x0000000500047c82 */ /* 0x000fe20008000000 */
[----:B------:R-:W-:Y:S05]  /*09a0*/  BRA `(.L_x_84) ;  /* 0xfffffff800307947 */ /* 0x000fea000383ffff */
.L_x_78:
[----:B------:R-:W0:Y:S01]  /*09b0*/  I2F.U32.RP R16, R7 ;  /* 0x0000000700107306 */ /* 0x000e220000209000 */
[----:B------:R-:W-:Y:S01]  /*09c0*/  IADD3 R10, PT, PT, R8, R7, RZ ;  /* 0x00000007080a7210 */ /* 0x000fe20007ffe0ff */
[----:B------:R-:W-:Y:S01]  /*09d0*/  IMAD.MOV R17, RZ, RZ, -R7 ;  /* 0x000000ffff117224 */ /* 0x000fe200078e0a07 */
[----:B------:R-:W-:Y:S01]  /*09e0*/  ISETP.NE.U32.AND P2, PT, R7, RZ, PT ;  /* 0x000000ff0700720c */ /* 0x000fe20003f45070 */
[----:B------:R-:W-:Y:S01]  /*09f0*/  UMOV UR4, URZ ;  /* 0x000000ff00047c82 */ /* 0x000fe20008000000 */
[CC--:B------:R-:W-:Y:S02]  /*0a00*/  ISETP.GE.AND P0, PT, R10.reuse, R5.reuse, PT ;  /* 0x000000050a00720c */ /* 0x0c0fe40003f06270 */
[----:B------:R-:W-:Y:S02]  /*0a10*/  VIMNMX R15, PT, PT, R10, R5, !PT ;  /* 0x000000050a0f7248 */ /* 0x000fe40007fe0100 */
[----:B------:R-:W-:-:S04]  /*0a20*/  SEL R14, RZ, 0x1, P0 ;  /* 0x00000001ff0e7807 */ /* 0x000fc80000000000 */
[----:B------:R-:W-:Y:S01]  /*0a30*/  IADD3 R10, PT, PT, R15, -R10, -R14 ;  /* 0x8000000a0f0a7210 */ /* 0x000fe20007ffe80e */
[----:B0-----:R-:W0:Y:S02]  /*0a40*/  MUFU.RCP R16, R16 ;  /* 0x0000001000107308 */ /* 0x001e240000001000 */
[----:B0-----:R-:W-:-:S06]  /*0a50*/  VIADD R12, R16, 0xffffffe ;  /* 0x0ffffffe100c7836 */ /* 0x001fcc0000000000 */
[----:B------:R0:W1:Y:S02]  /*0a60*/  F2I.FTZ.U32.TRUNC.NTZ R13, R12 ;  /* 0x0000000c000d7305 */ /* 0x000064000021f000 */
[----:B0-----:R-:W-:Y:S02]  /*0a70*/  IMAD.MOV.U32 R12, RZ, RZ, RZ ;  /* 0x000000ffff0c7224 */ /* 0x001fe400078e00ff */
[----:B-1----:R-:W-:-:S04]  /*0a80*/  IMAD R17, R17, R13, RZ ;  /* 0x0000000d11117224 */ /* 0x002fc800078e02ff */
[----:B------:R-:W-:-:S06]  /*0a90*/  IMAD.HI.U32 R13, R13, R17, R12 ;  /* 0x000000110d0d7227 */ /* 0x000fcc00078e000c */
[----:B------:R-:W-:-:S04]  /*0aa0*/  IMAD.HI.U32 R13, R13, R10, RZ ;  /* 0x0000000a0d0d7227 */ /* 0x000fc800078e00ff */
[----:B------:R-:W-:-:S04]  /*0ab0*/  IMAD.MOV R12, RZ, RZ, -R13 ;  /* 0x000000ffff0c7224 */ /* 0x000fc800078e0a0d */
[----:B------:R-:W-:-:S05]  /*0ac0*/  IMAD R10, R7, R12, R10 ;  /* 0x0000000c070a7224 */ /* 0x000fca00078e020a */
[----:B------:R-:W-:-:S13]  /*0ad0*/  ISETP.GE.U32.AND P0, PT, R10, R7, PT ;  /* 0x000000070a00720c */ /* 0x000fda0003f06070 */
[----:B------:R-:W-:Y:S02]  /*0ae0*/  @P0 IMAD.IADD R10, R10, 0x1, -R7 ;  /* 0x000000010a0a0824 */ /* 0x000fe400078e0a07 */
[----:B------:R-:W-:-:S03]  /*0af0*/  @P0 VIADD R13, R13, 0x1 ;  /* 0x000000010d0d0836 */ /* 0x000fc60000000000 */
[----:B------:R-:W-:-:S13]  /*0b00*/  ISETP.GE.U32.AND P1, PT, R10, R7, PT ;  /* 0x000000070a00720c */ /* 0x000fda0003f26070 */
[----:B------:R-:W-:Y:S02]  /*0b10*/  @P1 IADD3 R13, PT, PT, R13, 0x1, RZ ;  /* 0x000000010d0d1810 */ /* 0x000fe40007ffe0ff */
[----:B------:R-:W-:-:S05]  /*0b20*/  @!P2 LOP3.LUT R13, RZ, R7, RZ, 0x33, !PT ;  /* 0x00000007ff0da212 */ /* 0x000fca00078e33ff */
[----:B------:R-:W-:-:S07]  /*0b30*/  IMAD.IADD R10, R14, 0x1, R13 ;  /* 0x000000010e0a7824 */ /* 0x000fce00078e020d */
.L_x_94:
[----:B0-----:R-:W0:Y:S01]  /*0b40*/  LDC.64 R12, c[0x0][0x388] ;  /* 0x0000e200ff0c7b82 */ /* 0x001e220000000a00 */
[----:B------:R-:W-:Y:S01]  /*0b50*/  IADD3 R14, P0, PT, R0, UR4, RZ ;  /* 0x00000004000e7c10 */ /* 0x000fe2000ff1e0ff */
[----:B------:R-:W1:Y:S01]  /*0b60*/  I2F.U32.RP R16, R4 ;  /* 0x0000000400107306 */ /* 0x000e620000209000 */
[----:B------:R-:W2:Y:S03]  /*0b70*/  LDCU UR5, c[0x0][0x3a4] ;  /* 0x00007480ff0577ac */ /* 0x000ea60008000800 */
[----:B------:R-:W-:Y:S02]  /*0b80*/  IMAD.X R15, RZ, RZ, RZ, P0 ;  /* 0x000000ffff0f7224 */ /* 0x000fe400000e06ff */
[----:B------:R-:W-:Y:S01]  /*0b90*/  IMAD.MOV R19, RZ, RZ, -R4 ;  /* 0x000000ffff137224 */ /* 0x000fe200078e0a04 */
[----:B------:R-:W-:Y:S01]  /*0ba0*/  ISETP.NE.U32.AND P2, PT, R4, RZ, PT ;  /* 0x000000ff0400720c */ /* 0x000fe20003f45070 */
[----:B------:R-:W3:Y:S01]  /*0bb0*/  LDCU UR8, c[0x0][0x3a4] ;  /* 0x00007480ff0877ac */ /* 0x000ee20008000800 */
[----:B0-----:R-:W-:-:S04]  /*0bc0*/  LEA R12, P0, R14, R12, 0x2 ;  /* 0x0000000c0e0c7211 */ /* 0x001fc800078010ff */
[----:B------:R-:W-:-:S05]  /*0bd0*/  LEA.HI.X R13, R14, R13, R15, 0x2, P0 ;  /* 0x0000000d0e0d7211 */ /* 0x000fca00000f140f */
[----:B------:R0:W4:Y:S01]  /*0be0*/  LDG.E R17, desc[UR6][R12.64] ;  /* 0x000000060c117981 */ /* 0x000122000c1e1900 */
[----:B-1----:R-:W1:Y:S01]  /*0bf0*/  MUFU.RCP R16, R16 ;  /* 0x0000001000107308 */ /* 0x002e620000001000 */
[----:B------:R-:W-:Y:S01]  /*0c00*/  ISETP.GE.AND P3, PT, R8, R5, PT ;  /* 0x000000050800720c */ /* 0x000fe20003f66270 */
[----:B------:R-:W-:Y:S01]  /*0c10*/  UIADD3 UR4, UPT, UPT, UR4, 0x1, URZ ;  /* 0x0000000104047890 */ /* 0x000fe2000fffe0ff */
[----:B------:R-:W-:Y:S05]  /*0c20*/  BSSY.RECONVERGENT B0, `(.L_x_85) ;  /* 0x00000ea000007945 */ /* 0x000fea0003800200 */
[----:B--2---:R-:W2:Y:S01]  /*0c30*/  I2F.U32.RP R20, UR5 ;  /* 0x0000000500147d06 */ /* 0x004ea20008209000 */
[----:B-1----:R-:W-:-:S07]  /*0c40*/  VIADD R14, R16, 0xffffffe ;  /* 0x0ffffffe100e7836 */ /* 0x002fce0000000000 */
[----:B------:R1:W5:Y:S08]  /*0c50*/  F2I.FTZ.U32.TRUNC.NTZ R15, R14 ;  /* 0x0000000e000f7305 */ /* 0x000370000021f000 */
[----:B--2---:R-:W0:Y:S01]  /*0c60*/  MUFU.RCP R20, R20 ;  /* 0x0000001400147308 */ /* 0x004e220000001000 */
[----:B-1----:R-:W-:Y:S02]  /*0c70*/  HFMA2 R14, -RZ, RZ, 0, 0 ;  /* 0x00000000ff0e7431 */ /* 0x002fe400000001ff */
[----:B-----5:R-:W-:-:S04]  /*0c80*/  IMAD R19, R19, R15, RZ ;  /* 0x0000000f13137224 */ /* 0x020fc800078e02ff */
[----:B------:R-:W-:-:S04]  /*0c90*/  IMAD.HI.U32 R18, R15, R19, R14 ;  /* 0x000000130f127227 */ /* 0x000fc800078e000e */
[----:B0-----:R-:W-:Y:S01]  /*0ca0*/  VIADD R12, R20, 0xffffffe ;  /* 0x0ffffffe140c7836 */ /* 0x001fe20000000000 */
[----:B------:R-:W-:-:S03]  /*0cb0*/  LOP3.LUT R20, RZ, UR5, RZ, 0x33, !PT ;  /* 0x00000005ff147c12 */ /* 0x000fc6000f8e33ff */
[----:B------:R0:W1:Y:S02]  /*0cc0*/  F2I.FTZ.U32.TRUNC.NTZ R13, R12 ;  /* 0x0000000c000d7305 */ /* 0x000064000021f000 */
[----:B0-----:R-:W-:Y:S02]  /*0cd0*/  IMAD.MOV.U32 R12, RZ, RZ, RZ ;  /* 0x000000ffff0c7224 */ /* 0x001fe400078e00ff */
[----:B----4-:R-:W-:-:S04]  /*0ce0*/  IMAD.HI.U32 R18, R18, R17, RZ ;  /* 0x0000001112127227 */ /* 0x010fc800078e00ff */
[----:B------:R-:W-:-:S04]  /*0cf0*/  IMAD.MOV R15, RZ, RZ, -R18 ;  /* 0x000000ffff0f7224 */ /* 0x000fc800078e0a12 */
[----:B------:R-:W-:-:S05]  /*0d00*/  IMAD R15, R4, R15, R17 ;  /* 0x0000000f040f7224 */ /* 0x000fca00078e0211 */
[----:B------:R-:W-:-:S13]  /*0d10*/  ISETP.GE.U32.AND P0, PT, R15, R4, PT ;  /* 0x000000040f00720c */ /* 0x000fda0003f06070 */
[----:B------:R-:W-:Y:S02]  /*0d20*/  @P0 IMAD.IADD R15, R15, 0x1, -R4 ;  /* 0x000000010f0f0824 */ /* 0x000fe400078e0a04 */
[----:B------:R-:W-:-:S03]  /*0d30*/  @P0 VIADD R18, R18, 0x1 ;  /* 0x0000000112120836 */ /* 0x000fc60000000000 */
[----:B------:R-:W-:Y:S02]  /*0d40*/  ISETP.GE.U32.AND P1, PT, R15, R4, PT ;  /* 0x000000040f00720c */ /* 0x000fe40003f26070 */
[----:B-1----:R-:W-:-:S05]  /*0d50*/  IADD3 R15, PT, PT, RZ, -R13, RZ ;  /* 0x8000000dff0f7210 */ /* 0x002fca0007ffe0ff */
[----:B------:R-:W-:-:S04]  /*0d60*/  IMAD R15, R15, UR5, RZ ;  /* 0x000000050f0f7c24 */ /* 0x000fc8000f8e02ff */
[----:B------:R-:W-:-:S04]  /*0d70*/  IMAD.HI.U32 R12, R13, R15, R12 ;  /* 0x0000000f0d0c7227 */ /* 0x000fc800078e000c */
[----:B------:R-:W-:Y:S01]  /*0d80*/  @P1 VIADD R18, R18, 0x1 ;  /* 0x0000000112121836 */ /* 0x000fe20000000000 */
[----:B------:R-:W-:Y:S02]  /*0d90*/  @!P2 LOP3.LUT R18, RZ, R4, RZ, 0x33, !PT ;  /* 0x00000004ff12a212 */ /* 0x000fe400078e33ff */
[----:B------:R-:W-:-:S03]  /*0da0*/  ISETP.NE.AND P1, PT, R2, UR4, PT ;  /* 0x0000000402007c0c */ /* 0x000fc6000bf25270 */
[----:B------:R-:W-:-:S04]  /*0db0*/  IMAD.MOV R14, RZ, RZ, -R18 ;  /* 0x000000ffff0e7224 */ /* 0x000fc800078e0a12 */
[----:B------:R-:W-:-:S04]  /*0dc0*/  IMAD R17, R4, R14, R17 ;  /* 0x0000000e04117224 */ /* 0x000fc800078e0211 */
[----:B------:R-:W-:-:S04]  /*0dd0*/  IMAD.HI.U32 R19, R12, R17, RZ ;  /* 0x000000110c137227 */ /* 0x000fc800078e00ff */
[----:B------:R-:W-:-:S04]  /*0de0*/  IMAD.MOV R12, RZ, RZ, -R19 ;  /* 0x000000ffff0c7224 */ /* 0x000fc800078e0a13 */
[----:B------:R-:W-:-:S05]  /*0df0*/  IMAD R12, R12, UR5, R17 ;  /* 0x000000050c0c7c24 */ /* 0x000fca000f8e0211 */
[----:B------:R-:W-:-:S13]  /*0e00*/  ISETP.GE.U32.AND P2, PT, R12, UR5, PT ;  /* 0x000000050c007c0c */ /* 0x000fda000bf46070 */
[----:B------:R-:W-:Y:S01]  /*0e10*/  @P2 IADD3 R12, PT, PT, R12, -UR5, RZ ;  /* 0x800000050c0c2c10 */ /* 0x000fe2000fffe0ff */
[----:B------:R-:W-:-:S03]  /*0e20*/  @P2 VIADD R19, R19, 0x1 ;  /* 0x0000000113132836 */ /* 0x000fc60000000000 */
[----:B------:R-:W-:-:S13]  /*0e30*/  ISETP.GE.U32.AND P0, PT, R12, UR5, PT ;  /* 0x000000050c007c0c */ /* 0x000fda000bf06070 */
[----:B------:R-:W-:Y:S01]  /*0e40*/  @P0 VIADD R19, R19, 0x1 ;  /* 0x0000000113130836 */ /* 0x000fe20000000000 */
[----:B---3--:R-:W-:Y:S06]  /*0e50*/  @P3 BRA `(.L_x_86) ;  /* 0x0000000c00183947 */ /* 0x008fec0003800000 */
[----:B------:R-:W-:Y:S01]  /*0e60*/  LOP3.LUT R14, R10, 0x1, RZ, 0xc0, !PT ;  /* 0x000000010a0e7812 */ /* 0x000fe200078ec0ff */
[----:B------:R-:W-:Y:S01]  /*0e70*/  VIADD R13, R12, -UR5 ;  /* 0x800000050c0d7c36 */ /* 0x000fe20008000000 */
[----:B------:R-:W-:Y:S01]  /*0e80*/  ISETP.NE.U32.AND P4, PT, RZ, UR5, PT ;  /* 0x00000005ff007c0c */ /* 0x000fe2000bf85070 */
[----:B------:R-:W-:Y:S01]  /*0e90*/  BSSY.RECONVERGENT B1, `(.L_x_87) ;  /* 0x0000044000017945 */ /* 0x000fe20003800200 */
[----:B------:R-:W-:Y:S01]  /*0ea0*/  ISETP.NE.U32.AND P3, PT, R14, 0x1, PT ;  /* 0x000000010e00780c */ /* 0x000fe20003f65070 */
[----:B------:R-:W-:Y:S01]  /*0eb0*/  IMAD.MOV.U32 R22, RZ, RZ, R8 ;  /* 0x000000ffff167224 */ /* 0x000fe200078e0008 */
[----:B------:R-:W-:Y:S02]  /*0ec0*/  SEL R19, R20, R19, !P4 ;  /* 0x0000001314137207 */ /* 0x000fe40006000000 */
[----:B------:R-:W-:-:S07]  /*0ed0*/  ISETP.NE.AND P2, PT, R10, RZ, PT ;  /* 0x000000ff0a00720c */ /* 0x000fce0003f45270 */
[----:B------:R-:W-:-:S04]  /*0ee0*/  @P4 SEL R20, R13, R12, P0 ;  /* 0x0000000c0d144207 */ /* 0x000fc80000000000 */
[----:B------:R-:W-:Y:S01]  /*0ef0*/  IADD3 R20, PT, PT, R6, R20, RZ ;  /* 0x0000001406147210 */ /* 0x000fe20007ffe0ff */
[----:B------:R-:W-:Y:S06]  /*0f00*/  @!P3 BRA `(.L_x_88) ;  /* 0x0000000000f0b947 */ /* 0x000fec0003800000 */
[-C--:B------:R-:W-:Y:S02]  /*0f10*/  IABS R14, R9.reuse ;  /* 0x00000009000e7213 */ /* 0x080fe40000000000 */
[----:B------:R-:W-:Y:S02]  /*0f20*/  IABS R15, R8 ;  /* 0x00000008000f7213 */ /* 0x000fe40000000000 */
[----:B------:R-:W0:Y:S01]  /*0f30*/  I2F.RP R16, R14 ;  /* 0x0000000e00107306 */ /* 0x000e220000209400 */
[----:B------:R-:W-:-:S07]  /*0f40*/  IABS R21, R9 ;  /* 0x0000000900157213 */ /* 0x000fce0000000000 */
[----:B0-----:R-:W0:Y:S02]  /*0f50*/  MUFU.RCP R16, R16 ;  /* 0x0000001000107308 */ /* 0x001e240000001000 */
[----:B0-----:R-:W-:-:S06]  /*0f60*/  VIADD R12, R16, 0xffffffe ;  /* 0x0ffffffe100c7836 */ /* 0x001fcc0000000000 */
[----:B------:R0:W1:Y:S02]  /*0f70*/  F2I.FTZ.U32.TRUNC.NTZ R13, R12 ;  /* 0x0000000c000d7305 */ /* 0x000064000021f000 */
[----:B0-----:R-:W-:Y:S02]  /*0f80*/  IMAD.MOV.U32 R12, RZ, RZ, RZ ;  /* 0x000000ffff0c7224 */ /* 0x001fe400078e00ff */
[----:B-1----:R-:W-:-:S04]  /*0f90*/  IMAD.MOV R17, RZ, RZ, -R13 ;  /* 0x000000ffff117224 */ /* 0x002fc800078e0a0d */
[----:B------:R-:W-:-:S04]  /*0fa0*/  IMAD R17, R17, R14, RZ ;  /* 0x0000000e11117224 */ /* 0x000fc800078e02ff */
[----:B------:R-:W-:-:S04]  /*0fb0*/  IMAD.HI.U32 R22, R13, R17, R12 ;  /* 0x000000110d167227 */ /* 0x000fc800078e000c */
[----:B------:R-:W-:Y:S02]  /*0fc0*/  IMAD.MOV R13, RZ, RZ, -R21 ;  /* 0x000000ffff0d7224 */ /* 0x000fe400078e0a15 */
[----:B------:R-:W-:-:S04]  /*0fd0*/  IMAD.HI.U32 R12, R22, R15, RZ ;  /* 0x0000000f160c7227 */ /* 0x000fc800078e00ff */
[----:B------:R-:W-:Y:S02]  /*0fe0*/  IMAD R13, R12, R13, R15 ;  /* 0x0000000d0c0d7224 */ /* 0x000fe400078e020f */
[----:B------:R-:W-:-:S03]  /*0ff0*/  IMAD.IADD R22, R8, 0x1, R7 ;  /* 0x0000000108167824 */ /* 0x000fc600078e0207 */
[----:B------:R-:W-:-:S13]  /*1000*/  ISETP.GT.U32.AND P4, PT, R14, R13, PT ;  /* 0x0000000d0e00720c */ /* 0x000fda0003f84070 */
[-C--:B------:R-:W-:Y:S01]  /*1010*/  @!P4 IADD3 R13, PT, PT, R13, -R14.reuse, RZ ;  /* 0x8000000e0d0dc210 */ /* 0x080fe20007ffe0ff */
[----:B------:R-:W-:Y:S01]  /*1020*/  @!P4 VIADD R12, R12, 0x1 ;  /* 0x000000010c0cc836 */ /* 0x000fe20000000000 */
[----:B------:R-:W-:Y:S02]  /*1030*/  ISETP.NE.AND P4, PT, R9, RZ, PT ;  /* 0x000000ff0900720c */ /* 0x000fe40003f85270 */
[----:B------:R-:W-:Y:S02]  /*1040*/  ISETP.GE.U32.AND P3, PT, R13, R14, PT ;  /* 0x0000000e0d00720c */ /* 0x000fe40003f66070 */
[----:B------:R-:W-:-:S04]  /*1050*/  LOP3.LUT R13, R8, R9, RZ, 0x3c, !PT ;  /* 0x00000009080d7212 */ /* 0x000fc800078e3cff */
[----:B------:R-:W-:-:S07]  /*1060*/  ISETP.GE.AND P0, PT, R13, RZ, PT ;  /* 0x000000ff0d00720c */ /* 0x000fce0003f06270 */
[----:B------:R-:W-:-:S04]  /*1070*/  @P3 VIADD R12, R12, 0x1 ;  /* 0x000000010c0c3836 */ /* 0x000fc80000000000 */
[----:B------:R-:W-:Y:S02]  /*1080*/  IMAD.MOV.U32 R15, RZ, RZ, R12 ;  /* 0x000000ffff0f7224 */ /* 0x000fe400078e000c */
[----:B------:R-:W0:Y:S02]  /*1090*/  LDC.64 R12, c[0x0][0x3a8] ;  /* 0x0000ea00ff0c7b82 */ /* 0x000e240000000a00 */
[----:B------:R-:W-:Y:S01]  /*10a0*/  @!P0 IMAD.MOV R15, RZ, RZ, -R15 ;  /* 0x000000ffff0f8224 */ /* 0x000fe200078e0a0f */
[----:B------:R-:W-:-:S04]  /*10b0*/  @!P4 LOP3.LUT R15, RZ, R9, RZ, 0x33, !PT ;  /* 0x00000009ff0fc212 */ /* 0x000fc800078e33ff */
[----:B------:R-:W-:-:S05]  /*10c0*/  IADD3 R14, PT, PT, -R15, RZ, RZ ;  /* 0x000000ff0f0e7210 */ /* 0x000fca0007ffe1ff */
[----:B------:R-:W-:-:S05]  /*10d0*/  IMAD R16, R9, R14, R8 ;  /* 0x0000000e09107224 */ /* 0x000fca00078e0208 */
[----:B------:R-:W-:-:S04]  /*10e0*/  ISETP.GE.AND P0, PT, R19, R16, PT ;  /* 0x000000101300720c */ /* 0x000fc80003f06270 */
[----:B------:R-:W-:Y:S01]  /*10f0*/  ISETP.LT.OR P0, PT, R18, R15, !P0 ;  /* 0x0000000f1200720c */ /* 0x000fe20004701670 */
[----:B0-----:R-:W-:Y:S02]  /*1100*/  IMAD.IADD R13, R15, 0x1, R13 ;  /* 0x000000010f0d7824 */ /* 0x001fe400078e020d */
[----:B------:R-:W-:-:S03]  /*1110*/  IMAD.IADD R14, R16, 0x1, R12 ;  /* 0x00000001100e7824 */ /* 0x000fc600078e020c */
[----:B------:R-:W-:-:S04]  /*1120*/  ISETP.GE.OR P0, PT, R18, R13, P0 ;  /* 0x0000000d1200720c */ /* 0x000fc80000706670 */
[----:B------:R-:W-:-:S13]  /*1130*/  ISETP.GE.OR P0, PT, R19, R14, P0 ;  /* 0x0000000e1300720c */ /* 0x000fda0000706670 */
[----:B------:R-:W-:Y:S05]  /*1140*/  @P0 BRA `(.L_x_88) ;  /* 0x0000000000600947 */ /* 0x000fea0003800000 */
[----:B------:R-:W-:Y:S01]  /*1150*/  IADD3 R16, PT, PT, R19, -R16, RZ ;  /* 0x8000001013107210 */ /* 0x000fe20007ffe0ff */
[----:B------:R-:W-:Y:S02]  /*1160*/  IMAD.IADD R13, R18, 0x1, -R15 ;  /* 0x00000001120d7824 */ /* 0x000fe400078e0a0f */
[----:B------:R-:W0:Y:S01]  /*1170*/  LDC.64 R14, c[0x0][0x390] ;  /* 0x0000e400ff0e7b82 */ /* 0x000e220000000a00 */
[----:B------:R-:W-:Y:S02]  /*1180*/  IMAD R26, R8, R11, RZ ;  /* 0x0000000b081a7224 */ /* 0x000fe400078e02ff */
[----:B------:R-:W-:-:S04]  /*1190*/  IMAD R13, R13, R12, R16 ;  /* 0x0000000c0d0d7224 */ /* 0x000fc800078e0210 */
[----:B------:R-:W-:-:S05]  /*11a0*/  IMAD R24, R13, UR5, R20 ;  /* 0x000000050d187c24 */ /* 0x000fca000f8e0214 */
[----:B------:R-:W-:-:S04]  /*11b0*/  SHF.R.S32.HI R13, RZ, 0x1f, R24 ;  /* 0x0000001fff0d7819 */ /* 0x000fc80000011418 */
[----:B------:R-:W-:-:S04]  /*11c0*/  LEA.HI R13, R13, R24, RZ, 0x5 ;  /* 0x000000180d0d7211 */ /* 0x000fc800078f28ff */
[----:B------:R-:W-:-:S05]  /*11d0*/  LEA.HI.SX32 R13, R13, R26, 0x1b ;  /* 0x0000001a0d0d7211 */ /* 0x000fca00078fdaff */
[----:B0-----:R-:W-:-:S05]  /*11e0*/  IMAD.WIDE R12, R13, 0x4, R14 ;  /* 0x000000040d0c7825 */ /* 0x001fca00078e020e */
[----:B------:R-:W2:Y:S01]  /*11f0*/  LDG.E R21, desc[UR6][R12.64] ;  /* 0x000000060c157981 */ /* 0x000ea2000c1e1900 */
[----:B------:R-:W-:-:S05]  /*1200*/  IMAD.IADD R16, R3, 0x1, R24 ;  /* 0x0000000103107824 */ /* 0x000fca00078e0218 */
[----:B------:R-:W-:-:S04]  /*1210*/  SHF.R.S32.HI R17, RZ, 0x1f, R16 ;  /* 0x0000001fff117819 */ /* 0x000fc80000011410 */
[----:B------:R-:W-:Y:S01]  /*1220*/  LEA.HI R23, R17, R16, RZ, 0x5 ;  /* 0x0000001011177211 */ /* 0x000fe200078f28ff */
[----:B------:R-:W-:-:S03]  /*1230*/  IMAD.MOV.U32 R17, RZ, RZ, 0x1 ;  /* 0x00000001ff117424 */ /* 0x000fc600078e00ff */
[----:B------:R-:W-:Y:S02]  /*1240*/  LEA.HI.SX32 R23, R23, R26, 0x1b ;  /* 0x0000001a17177211 */ /* 0x000fe400078fdaff */
[----:B------:R-:W-:-:S03]  /*1250*/  SHF.L.W.U32 R24, R17, R24, RZ ;  /* 0x0000001811187219 */ /* 0x000fc60000000eff */
[----:B------:R-:W-:Y:S01]  /*1260*/  IMAD.WIDE R14, R23, 0x4, R14 ;  /* 0x00000004170e7825 */ /* 0x000fe200078e020e */
[----:B--2---:R-:W-:-:S05]  /*1270*/  LOP3.LUT R21, R21, R24, RZ, 0x30, !PT ;  /* 0x0000001815157212 */ /* 0x004fca00078e30ff */
[----:B------:R0:W-:Y:S04]  /*1280*/  STG.E desc[UR6][R12.64], R21 ;  /* 0x000000150c007986 */ /* 0x0001e8000c101906 */
[----:B------:R-:W2:Y:S01]  /*1290*/  LDG.E R23, desc[UR6][R14.64] ;  /* 0x000000060e177981 */ /* 0x000ea2000c1e1900 */
[----:B------:R-:W-:-:S04]  /*12a0*/  SHF.L.W.U32 R16, R17, R16, RZ ;  /* 0x0000001011107219 */ /* 0x000fc80000000eff */
[----:B--2---:R-:W-:-:S05]  /*12b0*/  LOP3.LUT R23, R23, R16, RZ, 0xfc, !PT ;  /* 0x0000001017177212 */ /* 0x004fca00078efcff */
[----:B------:R0:W-:Y:S02]  /*12c0*/  STG.E desc[UR6][R14.64], R23 ;  /* 0x000000170e007986 */ /* 0x0001e4000c101906 */
.L_x_88:
[----:B------:R-:W-:Y:S05]  /*12d0*/  BSYNC.RECONVERGENT B1 ;  /* 0x0000000000017941 */ /* 0x000fea0003800200 */
.L_x_87:
[----:B------:R-:W-:Y:S05]  /*12e0*/  @!P2 BRA `(.L_x_86) ;  /* 0x0000000400f4a947 */ /* 0x000fea0003800000 */
[----:B------:R-:W-:-:S04]  /*12f0*/  IABS R16, R9 ;  /* 0x0000000900107213 */ /* 0x000fc80000000000 */
[----:B0-----:R-:W0:Y:S08]  /*1300*/  I2F.RP R14, R16 ;  /* 0x00000010000e7306 */ /* 0x001e300000209400 */
[----:B0-----:R-:W0:Y:S02]  /*1310*/  MUFU.RCP R14, R14 ;  /* 0x0000000e000e7308 */ /* 0x001e240000001000 */
[----:B0-----:R-:W-:-:S06]  /*1320*/  VIADD R12, R14, 0xffffffe ;  /* 0x0ffffffe0e0c7836 */ /* 0x001fcc0000000000 */
[----:B------:R0:W1:Y:S02]  /*1330*/  F2I.FTZ.U32.TRUNC.NTZ R13, R12 ;  /* 0x0000000c000d7305 */ /* 0x000064000021f000 */
[----:B0-----:R-:W-:Y:S01]  /*1340*/  MOV R12, RZ ;  /* 0x000000ff000c7202 */ /* 0x001fe20000000f00 */
[----:B-1----:R-:W-:-:S04]  /*1350*/  IMAD.MOV R17, RZ, RZ, -R13 ;  /* 0x000000ffff117224 */ /* 0x002fc800078e0a0d */
[----:B------:R-:W-:-:S04]  /*1360*/  IMAD R17, R17, R16, RZ ;  /* 0x0000001011117224 */ /* 0x000fc800078e02ff */
[----:B------:R-:W-:-:S07]  /*1370*/  IMAD.HI.U32 R17, R13, R17, R12 ;  /* 0x000000110d117227 */ /* 0x000fce00078e000c */
.L_x_93:
[----:B0-----:R-:W-:Y:S01]  /*1380*/  IABS R12, R22 ;  /* 0x00000016000c7213 */ /* 0x001fe20000000000 */
[----:B------:R-:W-:Y:S01]  /*1390*/  BSSY.RECONVERGENT B1, `(.L_x_89) ;  /* 0x0000033000017945 */ /* 0x000fe20003800200 */
[-C--:B------:R-:W-:Y:S02]  /*13a0*/  IABS R13, R9.reuse ;  /* 0x00000009000d7213 */ /* 0x080fe40000000000 */
[----:B------:R-:W-:Y:S01]  /*13b0*/  LOP3.LUT R21, RZ, R9, RZ, 0x33, !PT ;  /* 0x00000009ff157212 */ /* 0x000fe200078e33ff */
[----:B------:R-:W-:-:S04]  /*13c0*/  IMAD.HI.U32 R17, R17, R12, RZ ;  /* 0x0000000c11117227 */ /* 0x000fc800078e00ff */
[----:B------:R-:W-:-:S04]  /*13d0*/  IMAD.MOV R13, RZ, RZ, -R13 ;  /* 0x000000ffff0d7224 */ /* 0x000fc800078e0a0d */
[----:B------:R-:W-:Y:S01]  /*13e0*/  IMAD R13, R17, R13, R12 ;  /* 0x0000000d110d7224 */ /* 0x000fe200078e020c */
[----:B------:R-:W-:-:S04]  /*13f0*/  IABS R12, R9 ;  /* 0x00000009000c7213 */ /* 0x000fc80000000000 */
[----:B------:R-:W-:-:S13]  /*1400*/  ISETP.GT.U32.AND P2, PT, R16, R13, PT ;  /* 0x0000000d1000720c */ /* 0x000fda0003f44070 */
[----:B------:R-:W-:Y:S01]  /*1410*/  @!P2 IMAD.IADD R13, R13, 0x1, -R12 ;  /* 0x000000010d0da824 */ /* 0x000fe200078e0a0c */
[----:B------:R-:W-:Y:S01]  /*1420*/  LOP3.LUT R12, R22, R9, RZ, 0x3c, !PT ;  /* 0x00000009160c7212 */ /* 0x000fe200078e3cff */
[----:B------:R-:W-:Y:S01]  /*1430*/  @!P2 VIADD R17, R17, 0x1 ;  /* 0x000000011111a836 */ /* 0x000fe20000000000 */
[----:B------:R-:W-:Y:S02]  /*1440*/  ISETP.NE.AND P2, PT, R9, RZ, PT ;  /* 0x000000ff0900720c */ /* 0x000fe40003f45270 */
[----:B------:R-:W-:Y:S02]  /*1450*/  ISETP.GE.U32.AND P0, PT, R13, R16, PT ;  /* 0x000000100d00720c */ /* 0x000fe40003f06070 */
[----:B------:R-:W-:Y:S02]  /*1460*/  ISETP.GE.AND P3, PT, R12, RZ, PT ;  /* 0x000000ff0c00720c */ /* 0x000fe40003f66270 */
[----:B------:R-:W0:Y:S09]  /*1470*/  LDC.64 R12, c[0x0][0x3a8] ;  /* 0x0000ea00ff0c7b82 */ /* 0x000e320000000a00 */
[----:B------:R-:W-:-:S05]  /*1480*/  @P0 IADD3 R17, PT, PT, R17, 0x1, RZ ;  /* 0x0000000111110810 */ /* 0x000fca0007ffe0ff */
[----:B------:R-:W-:-:S05]  /*1490*/  @!P3 IMAD.MOV R17, RZ, RZ, -R17 ;  /* 0x000000ffff11b224 */ /* 0x000fca00078e0a11 */
[----:B------:R-:W-:-:S05]  /*14a0*/  SEL R17, R21, R17, !P2 ;  /* 0x0000001115117207 */ /* 0x000fca0005000000 */
[----:B------:R-:W-:Y:S02]  /*14b0*/  IMAD.MOV R14, RZ, RZ, -R17 ;  /* 0x000000ffff0e7224 */ /* 0x000fe400078e0a11 */
[----:B0-----:R-:W-:Y:S02]  /*14c0*/  IMAD.IADD R15, R17, 0x1, R13 ;  /* 0x00000001110f7824 */ /* 0x001fe400078e020d */
[----:B------:R-:W-:-:S05]  /*14d0*/  IMAD R16, R9, R14, R22 ;  /* 0x0000000e09107224 */ /* 0x000fca00078e0216 */
[----:B------:R-:W-:Y:S02]  /*14e0*/  ISETP.GE.AND P0, PT, R19, R16, PT ;  /* 0x000000101300720c */ /* 0x000fe40003f06270 */
[----:B------:R-:W-:Y:S02]  /*14f0*/  IADD3 R14, PT, PT, R16, R12, RZ ;  /* 0x0000000c100e7210 */ /* 0x000fe40007ffe0ff */
[----:B------:R-:W-:-:S04]  /*1500*/  ISETP.LT.OR P0, PT, R18, R17, !P0 ;  /* 0x000000111200720c */ /* 0x000fc80004701670 */
[----:B------:R-:W-:-:S04]  /*1510*/  ISETP.GE.OR P0, PT, R18, R15, P0 ;  /* 0x0000000f1200720c */ /* 0x000fc80000706670 */
[----:B------:R-:W-:-:S13]  /*1520*/  ISETP.GE.OR P0, PT, R19, R14, P0 ;  /* 0x0000000e1300720c */ /* 0x000fda0000706670 */
[----:B------:R-:W-:Y:S05]  /*1530*/  @P0 BRA `(.L_x_90) ;  /* 0x0000000000600947 */ /* 0x000fea0003800000 */
[----:B------:R-:W-:Y:S02]  /*1540*/  IMAD.IADD R15, R18, 0x1, -R17 ;  /* 0x00000001120f7824 */ /* 0x000fe400078e0a11 */
[----:B------:R-:W-:Y:S02]  /*1550*/  IMAD.IADD R14, R19, 0x1, -R16 ;  /* 0x00000001130e7824 */ /* 0x000fe400078e0a10 */
[----:B------:R-:W0:Y:S01]  /*1560*/  LDC.64 R16, c[0x0][0x390] ;  /* 0x0000e400ff107b82 */ /* 0x000e220000000a00 */
[----:B------:R-:W-:Y:S02]  /*1570*/  IMAD R25, R11, R22, RZ ;  /* 0x000000160b197224 */ /* 0x000fe400078e02ff */
[----:B------:R-:W-:-:S04]  /*1580*/  IMAD R15, R15, R12, R14 ;  /* 0x0000000c0f0f7224 */ /* 0x000fc800078e020e */
[----:B------:R-:W-:-:S04]  /*1590*/  IMAD R24, R15, UR8, R20 ;  /* 0x000000080f187c24 */ /* 0x000fc8000f8e0214 */
[--C-:B------:R-:W-:Y:S01]  /*15a0*/  IMAD.IADD R23, R3, 0x1, R24.reuse ;  /* 0x0000000103177824 */ /* 0x100fe200078e0218 */
[----:B------:R-:W-:-:S04]  /*15b0*/  SHF.R.S32.HI R15, RZ, 0x1f, R24 ;  /* 0x0000001fff0f7819 */ /* 0x000fc80000011418 */
[----:B------:R-:W-:-:S04]  /*15c0*/  LEA.HI R14, R15, R24, RZ, 0x5 ;  /* 0x000000180f0e7211 */ /* 0x000fc800078f28ff */
[----:B------:R-:W-:Y:S02]  /*15d0*/  LEA.HI.SX32 R15, R14, R25, 0x1b ;  /* 0x000000190e0f7211 */ /* 0x000fe400078fdaff */
[----:B------:R-:W-:-:S04]  /*15e0*/  SHF.R.S32.HI R14, RZ, 0x1f, R23 ;  /* 0x0000001fff0e7819 */ /* 0x000fc80000011417 */
[----:B------:R-:W-:Y:S01]  /*15f0*/  LEA.HI R26, R14, R23, RZ, 0x5 ;  /* 0x000000170e1a7211 */ /* 0x000fe200078f28ff */
[----:B0-----:R-:W-:-:S03]  /*1600*/  IMAD.WIDE R14, R15, 0x4, R16 ;  /* 0x000000040f0e7825 */ /* 0x001fc600078e0210 */
[----:B------:R-:W-:Y:S02]  /*1610*/  LEA.HI.SX32 R27, R26, R25, 0x1b ;  /* 0x000000191a1b7211 */ /* 0x000fe400078fdaff */
[----:B------:R-:W2:Y:S01]  /*1620*/  LDG.E R25, desc[UR6][R14.64] ;  /* 0x000000060e197981 */ /* 0x000ea2000c1e1900 */
[----:B------:R-:W-:Y:S02]  /*1630*/  HFMA2 R26, -RZ, RZ, 0, 5.9604644775390625e-08 ;  /* 0x00000001ff1a7431 */ /* 0x000fe400000001ff */
[----:B------:R-:W-:-:S03]  /*1640*/  IMAD.WIDE R16, R27, 0x4, R16 ;  /* 0x000000041b107825 */ /* 0x000fc600078e0210 */
[----:B------:R-:W-:-:S04]  /*1650*/  SHF.L.W.U32 R24, R26, R24, RZ ;  /* 0x000000181a187219 */ /* 0x000fc80000000eff */
[----:B--2---:R-:W-:-:S05]  /*1660*/  LOP3.LUT R25, R25, R24, RZ, 0x30, !PT ;  /* 0x0000001819197212 */ /* 0x004fca00078e30ff */
[----:B------:R0:W-:Y:S04]  /*1670*/  STG.E desc[UR6][R14.64], R25 ;  /* 0x000000190e007986 */ /* 0x0001e8000c101906 */
[----:B------:R-:W2:Y:S01]  /*1680*/  LDG.E R24, desc[UR6][R16.64] ;  /* 0x0000000610187981 */ /* 0x000ea2000c1e1900 */
[----:B------:R-:W-:-:S04]  /*1690*/  SHF.L.W.U32 R23, R26, R23, RZ ;  /* 0x000000171a177219 */ /* 0x000fc80000000eff */
[----:B--2---:R-:W-:-:S05]  /*16a0*/  LOP3.LUT R23, R24, R23, RZ, 0xfc, !PT ;  /* 0x0000001718177212 */ /* 0x004fca00078efcff */
[----:B------:R0:W-:Y:S02]  /*16b0*/  STG.E desc[UR6][R16.64], R23 ;  /* 0x0000001710007986 */ /* 0x0001e4000c101906 */
.L_x_90:
[----:B------:R-:W-:Y:S05]  /*16c0*/  BSYNC.RECONVERGENT B1 ;  /* 0x0000000000017941 */ /* 0x000fea0003800200 */
.L_x_89:
[-C--:B0-----:R-:W-:Y:S01]  /*16d0*/  IABS R16, R9.reuse ;  /* 0x0000000900107213 */ /* 0x081fe20000000000 */
[----:B------:R-:W-:Y:S01]  /*16e0*/  IMAD.IADD R22, R7, 0x1, R22 ;  /* 0x0000000107167824 */ /* 0x000fe200078e0216 */
[----:B------:R-:W-:Y:S01]  /*16f0*/  IABS R24, R9 ;  /* 0x0000000900187213 */ /* 0x000fe20000000000 */
[----:B------:R-:W-:Y:S01]  /*1700*/  BSSY.RECONVERGENT B1, `(.L_x_91) ;  /* 0x0000038000017945 */ /* 0x000fe20003800200 */
[----:B------:R-:W0:Y:S02]  /*1710*/  I2F.RP R23, R16 ;  /* 0x0000001000177306 */ /* 0x000e240000209400 */
[----:B------:R-:W-:-:S06]  /*1720*/  IABS R25, R22 ;  /* 0x0000001600197213 */ /* 0x000fcc0000000000 */
[----:B0-----:R-:W0:Y:S02]  /*1730*/  MUFU.RCP R23, R23 ;  /* 0x0000001700177308 */ /* 0x001e240000001000 */
[----:B0-----:R-:W-:Y:S02]  /*1740*/  VIADD R14, R23, 0xffffffe ;  /* 0x0ffffffe170e7836 */ /* 0x001fe40000000000 */
[----:B------:R-:W-:-:S04]  /*1750*/  IMAD.MOV R23, RZ, RZ, -R24 ;  /* 0x000000ffff177224 */ /* 0x000fc800078e0a18 */
[----:B------:R0:W1:Y:S02]  /*1760*/  F2I.FTZ.U32.TRUNC.NTZ R15, R14 ;  /* 0x0000000e000f7305 */ /* 0x000064000021f000 */
[----:B0-----:R-:W-:Y:S01]  /*1770*/  MOV R14, RZ ;  /* 0x000000ff000e7202 */ /* 0x001fe20000000f00 */
[----:B-1----:R-:W-:-:S04]  /*1780*/  IMAD.MOV R17, RZ, RZ, -R15 ;  /* 0x000000ffff117224 */ /* 0x002fc800078e0a0f */
[----:B------:R-:W-:-:S04]  /*1790*/  IMAD R17, R17, R16, RZ ;  /* 0x0000001011117224 */ /* 0x000fc800078e02ff */
[----:B------:R-:W-:-:S04]  /*17a0*/  IMAD.HI.U32 R17, R15, R17, R14 ;  /* 0x000000110f117227 */ /* 0x000fc800078e000e */
[----:B------:R-:W-:-:S04]  /*17b0*/  IMAD.MOV.U32 R15, RZ, RZ, R25 ;  /* 0x000000ffff0f7224 */ /* 0x000fc800078e0019 */
[----:B------:R-:W-:-:S04]  /*17c0*/  IMAD.HI.U32 R14, R17, R15, RZ ;  /* 0x0000000f110e7227 */ /* 0x000fc800078e00ff */
[----:B------:R-:W-:-:S05]  /*17d0*/  IMAD R15, R14, R23, R15 ;  /* 0x000000170e0f7224 */ /* 0x000fca00078e020f */
[----:B------:R-:W-:-:S13]  /*17e0*/  ISETP.GT.U32.AND P3, PT, R16, R15, PT ;  /* 0x0000000f1000720c */ /* 0x000fda0003f64070 */
[----:B------:R-:W-:Y:S01]  /*17f0*/  @!P3 IMAD.IADD R15, R15, 0x1, -R16 ;  /* 0x000000010f0fb824 */ /* 0x000fe200078e0a10 */
[----:B------:R-:W-:-:S04]  /*1800*/  @!P3 IADD3 R14, PT, PT, R14, 0x1, RZ ;  /* 0x000000010e0eb810 */ /* 0x000fc80007ffe0ff */
[----:B------:R-:W-:Y:S02]  /*1810*/  ISETP.GE.U32.AND P0, PT, R15, R16, PT ;  /* 0x000000100f00720c */ /* 0x000fe40003f06070 */
[----:B------:R-:W-:-:S04]  /*1820*/  LOP3.LUT R15, R22, R9, RZ, 0x3c, !PT ;  /* 0x00000009160f7212 */ /* 0x000fc800078e3cff */
[----:B------:R-:W-:-:S07]  /*1830*/  ISETP.GE.AND P4, PT, R15, RZ, PT ;  /* 0x000000ff0f00720c */ /* 0x000fce0003f86270 */
[----:B------:R-:W-:-:S06]  /*1840*/  @P0 VIADD R14, R14, 0x1 ;  /* 0x000000010e0e0836 */ /* 0x000fcc0000000000 */
[----:B------:R-:W-:-:S05]  /*1850*/  @!P4 IMAD.MOV R14, RZ, RZ, -R14 ;  /* 0x000000ffff0ec224 */ /* 0x000fca00078e0a0e */
[----:B------:R-:W-:-:S04]  /*1860*/  SEL R21, R21, R14, !P2 ;  /* 0x0000000e15157207 */ /* 0x000fc80005000000 */
[----:B------:R-:W-:Y:S01]  /*1870*/  IADD3 R13, PT, PT, R21, R13, RZ ;  /* 0x0000000d150d7210 */ /* 0x000fe20007ffe0ff */
[----:B------:R-:W-:-:S04]  /*1880*/  IMAD.MOV R14, RZ, RZ, -R21 ;  /* 0x000000ffff0e7224 */ /* 0x000fc800078e0a15 */
[----:B------:R-:W-:-:S04]  /*1890*/  IMAD R24, R9, R14, R22 ;  /* 0x0000000e09187224 */ /* 0x000fc800078e0216 */
[----:B------:R-:W-:Y:S01]  /*18a0*/  IMAD.IADD R14, R24, 0x1, R12 ;  /* 0x00000001180e7824 */ /* 0x000fe200078e020c */
[----:B------:R-:W-:-:S04]  /*18b0*/  ISETP.GE.AND P0, PT, R19, R24, PT ;  /* 0x000000181300720c */ /* 0x000fc80003f06270 */
[----:B------:R-:W-:-:S04]  /*18c0*/  ISETP.LT.OR P0, PT, R18, R21, !P0 ;  /* 0x000000151200720c */ /* 0x000fc80004701670 */
[----:B------:R-:W-:-:S04]  /*18d0*/  ISETP.GE.OR P0, PT, R18, R13, P0 ;  /* 0x0000000d1200720c */ /* 0x000fc80000706670 */
[----:B------:R-:W-:-:S13]  /*18e0*/  ISETP.GE.OR P0, PT, R19, R14, P0 ;  /* 0x0000000e1300720c */ /* 0x000fda0000706670 */
[----:B------:R-:W-:Y:S05]  /*18f0*/  @P0 BRA `(.L_x_92) ;  /* 0x0000000000600947 */ /* 0x000fea0003800000 */
[----:B------:R-:W-:Y:S01]  /*1900*/  IMAD.IADD R13, R18, 0x1, -R21 ;  /* 0x00000001120d7824 */ /* 0x000fe200078e0a15 */
[----:B------:R-:W0:Y:S01]  /*1910*/  LDC.64 R14, c[0x0][0x390] ;  /* 0x0000e400ff0e7b82 */ /* 0x000e220000000a00 */
[----:B------:R-:W-:Y:S02]  /*1920*/  IMAD.IADD R21, R19, 0x1, -R24 ;  /* 0x0000000113157824 */ /* 0x000fe400078e0a18 */
        /* <DEDUP_REMOVED lines=8> */
[----:B------:R-:W-:-:S04]  /*19b0*/  IADD3 R21, PT, PT, R3, R24, RZ ;  /* 0x0000001803157210 */ /* 0x000fc80007ffe0ff */
[----:B------:R-:W-:-:S04]  /*19c0*/  SHF.R.S32.HI R26, RZ, 0x1f, R21 ;  /* 0x0000001fff1a7819 */ /* 0x000fc80000011415 */
[----:B------:R-:W-:-:S04]  /*19d0*/  LEA.HI R26, R26, R21, RZ, 0x5 ;  /* 0x000000151a1a7211 */ /* 0x000fc800078f28ff */
[----:B------:R-:W-:Y:S01]  /*19e0*/  LEA.HI.SX32 R27, R26, R23, 0x1b ;  /* 0x000000171a1b7211 */ /* 0x000fe200078fdaff */
[----:B------:R-:W-:-:S04]  /*19f0*/  IMAD.MOV.U32 R23, RZ, RZ, 0x1 ;  /* 0x00000001ff177424 */ /* 0x000fc800078e00ff */
[----:B------:R-:W-:Y:S01]  /*1a00*/  IMAD.WIDE R14, R27, 0x4, R14 ;  /* 0x000000041b0e7825 */ /* 0x000fe200078e020e */
[----:B------:R-:W-:-:S04]  /*1a10*/  SHF.L.W.U32 R24, R23, R24, RZ ;  /* 0x0000001817187219 */ /* 0x000fc80000000eff */
[----:B--2---:R-:W-:-:S05]  /*1a20*/  LOP3.LUT R25, R25, R24, RZ, 0x30, !PT ;  /* 0x0000001819197212 */ /* 0x004fca00078e30ff */
[----:B------:R0:W-:Y:S04]  /*1a30*/  STG.E desc[UR6][R12.64], R25 ;  /* 0x000000190c007986 */ /* 0x0001e8000c101906 */
[----:B------:R-:W2:Y:S01]  /*1a40*/  LDG.E R24, desc[UR6][R14.64] ;  /* 0x000000060e187981 */ /* 0x000ea2000c1e1900 */
[----:B------:R-:W-:-:S04]  /*1a50*/  SHF.L.W.U32 R21, R23, R21, RZ ;  /* 0x0000001517157219 */ /* 0x000fc80000000eff */
[----:B--2---:R-:W-:-:S05]  /*1a60*/  LOP3.LUT R21, R24, R21, RZ, 0xfc, !PT ;  /* 0x0000001518157212 */ /* 0x004fca00078efcff */
[----:B------:R0:W-:Y:S02]  /*1a70*/  STG.E desc[UR6][R14.64], R21 ;  /* 0x000000150e007986 */ /* 0x0001e4000c101906 */
.L_x_92:
[----:B------:R-:W-:Y:S05]  /*1a80*/  BSYNC.RECONVERGENT B1 ;  /* 0x0000000000017941 */ /* 0x000fea0003800200 */
.L_x_91:
[----:B------:R-:W-:-:S05]  /*1a90*/  IMAD.IADD R22, R7, 0x1, R22 ;  /* 0x0000000107167824 */ /* 0x000fca00078e0216 */
[----:B------:R-:W-:-:S13]  /*1aa0*/  ISETP.GE.AND P0, PT, R22, R5, PT ;  /* 0x000000051600720c */ /* 0x000fda0003f06270 */
[----:B------:R-:W-:Y:S05]  /*1ab0*/  @!P0 BRA `(.L_x_93) ;  /* 0xfffffff800308947 */ /* 0x000fea000383ffff */
.L_x_86:
[----:B------:R-:W-:Y:S05]  /*1ac0*/  BSYNC.RECONVERGENT B0 ;  /* 0x0000000000007941 */ /* 0x000fea0003800200 */
.L_x_85:
[----:B------:R-:W-:Y:S05]  /*1ad0*/  @P1 BRA `(.L_x_94) ;  /* 0xfffffff000181947 */ /* 0x000fea000383ffff */
[----:B------:R-:W-:Y:S05]  /*1ae0*/  EXIT ;  /* 0x000000000000794d */ /* 0x000fea0003800000 */
.L_x_95:
        /* <DEDUP_REMOVED lines=9> */
.L_x_117:


//--------------------- .text.encode              --------------------------
	.section	.text.encode,"ax",@progbits
	.align	128
        .global         encode
        .type           encode,@function
        .size           encode,(.L_x_118 - encode)
        .other          encode,@"STO_CUDA_ENTRY STV_DEFAULT"
encode:
.text.encode:
        /* <DEDUP_REMOVED lines=39> */
.L_x_102:
        /* <DEDUP_REMOVED lines=65> */
.L_x_101:
        /* <DEDUP_REMOVED lines=41> */
.L_x_100:
[----:B0-----:R-:W-:Y:S05]  /*0910*/  BSYNC.RECONVERGENT B1 ;  /* 0x0000000000017941 */ /* 0x001fea0003800200 */
.L_x_99:
[----:B------:R-:W-:-:S05]  /*0920*/  IMAD.IADD R20, R7, 0x1, R20 ;  /* 0x0000000107147824 */ /* 0x000fca00078e0214 */
[----:B------:R-:W-:-:S13]  /*0930*/  ISETP.GE.AND P0, PT, R20, R5, PT ;  /* 0x000000051400720c */ /* 0x000fda0003f06270 */
[----:B------:R-:W-:Y:S05]  /*0940*/  @!P0 BRA `(.L_x_101) ;  /* 0xfffffffc004c8947 */ /* 0x000fea000383ffff */
.L_x_98:
[----:B0-----:R-:W-:Y:S05]  /*0950*/  BSYNC.RECONVERGENT B0 ;  /* 0x0000000000007941 */ /* 0x001fea0003800200 */
.L_x_97:
[----:B------:R-:W-:-:S06]  /*0960*/  UIADD3 UR5, UPT, UPT, UR4, 0x1, URZ ;  /* 0x0000000104057890 */ /* 0x000fcc000fffe0ff */
[----:B------:R-:W-:-:S13]  /*0970*/  ISETP.NE.AND P0, PT, R2, UR5, PT ;  /* 0x0000000502007c0c */ /* 0x000fda000bf05270 */
[----:B------:R-:W-:Y:S05]  /*0980*/  @!P0 EXIT ;  /* 0x000000000000894d */ /* 0x000fea0003800000 */
[----:B------:R-:W-:Y:S01]  /*0990*/  UMOV UR4, UR5 ;  /* 0x0000000500047c82 */ /* 0x000fe20008000000 */
[----:B------:R-:W-:Y:S05]  /*09a0*/  BRA `(.L_x_102) ;  /* 0xfffffff800307947 */ /* 0x000fea000383ffff */
.L_x_96:
        /* <DEDUP_REMOVED lines=25> */
.L_x_112:
        /* <DEDUP_REMOVED lines=121> */
.L_x_106:
[----:B------:R-:W-:Y:S05]  /*12d0*/  BSYNC.RECONVERGENT B1 ;  /* 0x0000000000017941 */ /* 0x000fea0003800200 */
.L_x_105:
        /* <DEDUP_REMOVED lines=10> */
.L_x_111:
        /* <DEDUP_REMOVED lines=52> */
.L_x_108:
[----:B------:R-:W-:Y:S05]  /*16c0*/  BSYNC.RECONVERGENT B1 ;  /* 0x0000000000017941 */ /* 0x000fea0003800200 */
.L_x_107:
        /* <DEDUP_REMOVED lines=59> */
.L_x_110:
[----:B------:R-:W-:Y:S05]  /*1a80*/  BSYNC.RECONVERGENT B1 ;  /* 0x0000000000017941 */ /* 0x000fea0003800200 */
.L_x_109:
[----:B------:R-:W-:-:S05]  /*1a90*/  IMAD.IADD R22, R7, 0x1, R22 ;  /* 0x0000000107167824 */ /* 0x000fca00078e0216 */
[----:B------:R-:W-:-:S13]  /*1aa0*/  ISETP.GE.AND P0, PT, R22, R5, PT ;  /* 0x000000051600720c */ /* 0x000fda0003f06270 */
[----:B------:R-:W-:Y:S05]  /*1ab0*/  @!P0 BRA `(.L_x_111) ;  /* 0xfffffff800308947 */ /* 0x000fea000383ffff */
.L_x_104:
[----:B------:R-:W-:Y:S05]  /*1ac0*/  BSYNC.RECONVERGENT B0 ;  /* 0x0000000000007941 */ /* 0x000fea0003800200 */
.L_x_103:
[----:B------:R-:W-:Y:S05]  /*1ad0*/  @P1 BRA `(.L_x_112) ;  /* 0xfffffff000181947 */ /* 0x000fea000383ffff */
[----:B------:R-:W-:Y:S05]  /*1ae0*/  EXIT ;  /* 0x000000000000794d */ /* 0x000fea0003800000 */
.L_x_113:
        /* <DEDUP_REMOVED lines=9> */
.L_x_118:


//--------------------- .nv.global.init           --------------------------
	.section	.nv.global.init,"aw",@progbits
	.align	4
.nv.global.init:
	.type		mrg32k3aM1SubSeq,@object
	.size		mrg32k3aM1SubSeq,(mrg32k3aM2SubSeq - mrg32k3aM1SubSeq)
mrg32k3aM1SubSeq:
        /*0000*/ 	.byte	0x0b, 0xcc, 0xee, 0x04, 0x73, 0x29, 0x8b, 0x6f, 0xf6, 0x53, 0x03, 0xf6, 0x23, 0xf6, 0xea, 0xda
        /* <DEDUP_REMOVED lines=125> */
	.type		mrg32k3aM2SubSeq,@object
	.size		mrg32k3aM2SubSeq,(mrg32k3aM1 - mrg32k3aM2SubSeq)
mrg32k3aM2SubSeq:
        /* <DEDUP_REMOVED lines=126> */
	.type		mrg32k3aM1,@object
	.size		mrg32k3aM1,(mrg32k3aM1Seq - mrg32k3aM1)
mrg32k3aM1:
        /* <DEDUP_REMOVED lines=144> */
	.type		mrg32k3aM1Seq,@object
	.size		mrg32k3aM1Seq,(mrg32k3aM2 - mrg32k3aM1Seq)
mrg32k3aM1Seq:
        /* <DEDUP_REMOVED lines=144> */
	.type		mrg32k3aM2,@object
	.size		mrg32k3aM2,(mrg32k3aM2Seq - mrg32k3aM2)
mrg32k3aM2:
        /* <DEDUP_REMOVED lines=144> */
	.type		mrg32k3aM2Seq,@object
	.size		mrg32k3aM2Seq,(precalc_xorwow_matrix - mrg32k3aM2Seq)
mrg32k3aM2Seq:
        /* <DEDUP_REMOVED lines=144> */
	.type		precalc_xorwow_matrix,@object
	.size		precalc_xorwow_matrix,(precalc_xorwow_offset_matrix - precalc_xorwow_matrix)
precalc_xorwow_matrix:
        /* <DEDUP_REMOVED lines=6400> */
	.type		precalc_xorwow_offset_matrix,@object
	.size		precalc_xorwow_offset_matrix,(.L_1 - precalc_xorwow_offset_matrix)
precalc_xorwow_offset_matrix:
        /* <DEDUP_REMOVED lines=6400> */
.L_1:


//--------------------- .nv.shared.reserved.0     --------------------------
	.section	.nv.shared.reserved.0,"aw",@nobits
	.weak		__nv_reservedSMEM_offset_0_alias
	.size		__nv_reservedSMEM_offset_0_alias, 0, 64
	.other		__nv_reservedSMEM_offset_0_alias,@"STO_CUDA_RESERVED_SHARED STV_DEFAULT"
__nv_reservedSMEM_offset_0_alias:
	.zero		0
	.zero		64


//--------------------- .nv.constant0.produce_autoencoder_example --------------------------
	.section	.nv.constant0.produce_autoencoder_example,"a",@progbits
	.sectionflags	@""
	.align	4
.nv.constant0.produce_autoencoder_example:
	.zero		1000


//--------------------- .nv.constant0.restore_packed --------------------------
	.section	.nv.constant0.restore_packed,"a",@progbits
	.sectionflags	@""
	.align	4
.nv.constant0.restore_packed:
	.zero		952


//--------------------- .nv.constant0.encode_packed --------------------------
	.section	.nv.constant0.encode_packed,"a",@progbits
	.sectionflags	@""
	.align	4
.nv.constant0.encode_packed:
	.zero		952


//--------------------- .nv.constant0.restore     --------------------------
	.section	.nv.constant0.restore,"a",@progbits
	.sectionflags	@""
	.align	4
.nv.constant0.restore:
	.zero		952


//--------------------- .nv.constant0.encode      --------------------------
	.section	.nv.constant0.encode,"a",@progbits
	.sectionflags	@""
	.align	4
.nv.constant0.encode:
	.zero		952


//--------------------- SYMBOLS --------------------------

	.type		.nv.reservedSmem.offset0,@object
	.size		.nv.reservedSmem.offset0,0x4
